// auto-generated by cutlass_sweep.gemm — config: {"arch": "sm_90", "cluster_m": 2, "cluster_n": 2, "dtype": "bf16", "stages": 3, "tile_k": 32, "tile_m": 128, "tile_n": 256}
#include "cutlass/cutlass.h"
#include "cutlass/gemm/collective/collective_builder.hpp"
#include "cutlass/gemm/device/gemm_universal_adapter.h"
#include "cutlass/gemm/kernel/gemm_universal.hpp"
#include "cutlass/epilogue/collective/collective_builder.hpp"

using ElemA = cutlass::bfloat16_t;
using ElemB = cutlass::bfloat16_t;
using ElemCD = cutlass::bfloat16_t;
using Acc  = float;
using TileShape    = cute::Shape<cute::_128, cute::_256, cute::_32>;
using ClusterShape = cute::Shape<cute::_2, cute::_2, cute::_1>;

using CollectiveEpilogue = typename cutlass::epilogue::collective::CollectiveBuilder<
    cutlass::arch::Sm90, cutlass::arch::OpClassTensorOp,
    TileShape, ClusterShape,
    cutlass::epilogue::collective::EpilogueTileAuto,
    Acc, Acc,
    ElemCD, cutlass::layout::RowMajor, 128 / cutlass::sizeof_bits<ElemCD>::value,
    ElemCD, cutlass::layout::RowMajor, 128 / cutlass::sizeof_bits<ElemCD>::value,
    cutlass::epilogue::collective::EpilogueScheduleAuto
  >::CollectiveOp;

using CollectiveMainloop = typename cutlass::gemm::collective::CollectiveBuilder<
    cutlass::arch::Sm90, cutlass::arch::OpClassTensorOp,
    ElemA, cutlass::layout::RowMajor, 128 / cutlass::sizeof_bits<ElemA>::value,
    ElemB, cutlass::layout::ColumnMajor, 128 / cutlass::sizeof_bits<ElemB>::value,
    Acc,
    TileShape, ClusterShape,
    cutlass::gemm::collective::StageCount<3>,
    cutlass::gemm::collective::KernelScheduleAuto
  >::CollectiveOp;

using GemmKernel = cutlass::gemm::kernel::GemmUniversal<
    cute::Shape<int,int,int,int>,
    CollectiveMainloop,
    CollectiveEpilogue
>;
using Gemm = cutlass::gemm::device::GemmUniversalAdapter<GemmKernel>;

// Force the device kernel symbol into the cubin without needing a host main.
auto* _anchor = &cutlass::device_kernel<GemmKernel>;


// ===== COMPILED SASS (sm_90a) =====

	.target	sm_90a

	.elftype	@"ET_EXEC"


//--------------------- .note.nv.tkinfo           --------------------------
	.section	.note.nv.tkinfo,"",@"SHT_NOTE"
	.sectionflags	@"SHF_NOTE_NV_TKINFO"
	.tkinfo
        /*0018*/ 	.word	0x00000002
        /*0030*/ 	.string	""
        /*0030*/ 	.string	"ptxas"
        /*0030*/ 	.string	"Cuda compilation tools, release 13.0, V13.0.88"
        /*0030*/ 	.string	"Build cuda_13.0.r13.0/compiler.36424714_0"
        /*0030*/ 	.string	"-arch sm_90a -m 64 "



//--------------------- .note.nv.cuinfo           --------------------------
	.section	.note.nv.cuinfo,"",@"SHT_NOTE"
	.sectionflags	@"SHF_NOTE_NV_CUINFO"
        /*0018*/ 	.short	0x0002
        /*001a*/ 	.short	0x005a
        /*001c*/ 	.short	0x0082
	.zero		2


//--------------------- .nv.info                  --------------------------
	.section	.nv.info,"",@"SHT_CUDA_INFO"
	.align	4


	//----- nvinfo : EIATTR_REGCOUNT
	.align		4
        /*0000*/ 	.byte	0x04, 0x2f
        /*0002*/ 	.short	(.L_15 - .L_14)
	.align		4
.L_14:
        /*0004*/ 	.word	index@(_ZN7cutlass13device_kernelINS_4gemm6kernel13GemmUniversalIN4cute5tupleIJiiiiEEENS1_10collective13CollectiveMmaINS1_34MainloopSm90TmaGmmaWarpSpecializedILi3ENS5_IJNS4_1CILi2EEESB_NSA_ILi1EEEEEENS1_35KernelTmaWarpSpecializedCooperativeEEENS5_IJNSA_ILi128EEENSA_ILi256EEENSA_ILi32EEEEEENS_10bfloat16_tENS5_IJlSC_lEEESK_SL_NS4_8TiledMMAINS4_8MMA_AtomIJNS4_4SM904GMMA28MMA_64x256x16_F32BF16BF16_SSILNSP_5MajorE0ELSR_0ELNSP_7ScaleInE1ELSS_1EEEEEENS4_6LayoutINS5_IJSB_SC_SC_EEENS5_IJSC_NSA_ILi0EEESX_EEEEENS5_IJNS4_10UnderscoreES10_S10_EEEEENS4_23SM90_TMA_LOAD_MULTICASTENS4_14ComposedLayoutINS4_7SwizzleILi2ELi4ELi3EEENS4_18smem_ptr_flag_bitsILi16EEENSV_INS5_IJNSA_ILi8EEESI_EEENS5_IJSI_SC_EEEEEEEvNS4_8identityES13_S1D_vS1E_EENS_8epilogue10collective6detail29Sm90TmaWarpSpecializedAdapterINS1H_15DefaultEpilogueISK_SL_SL_NS1G_6thread17LinearCombinationISK_Li1EffLNS1L_9ScaleType4KindE0ELNS_15FloatRoundStyleE2ESK_EENS1_15EpilogueDefaultEEEEEvvEEEEvNT_6ParamsE)
        /*0008*/ 	.word	0x000000a8


	//----- nvinfo : EIATTR_FRAME_SIZE
	.align		4
.L_15:
        /*000c*/ 	.byte	0x04, 0x11
        /*000e*/ 	.short	(.L_17 - .L_16)
	.align		4
.L_16:
        /*0010*/ 	.word	index@(_ZN7cutlass13device_kernelINS_4gemm6kernel13GemmUniversalIN4cute5tupleIJiiiiEEENS1_10collective13CollectiveMmaINS1_34MainloopSm90TmaGmmaWarpSpecializedILi3ENS5_IJNS4_1CILi2EEESB_NSA_ILi1EEEEEENS1_35KernelTmaWarpSpecializedCooperativeEEENS5_IJNSA_ILi128EEENSA_ILi256EEENSA_ILi32EEEEEENS_10bfloat16_tENS5_IJlSC_lEEESK_SL_NS4_8TiledMMAINS4_8MMA_AtomIJNS4_4SM904GMMA28MMA_64x256x16_F32BF16BF16_SSILNSP_5MajorE0ELSR_0ELNSP_7ScaleInE1ELSS_1EEEEEENS4_6LayoutINS5_IJSB_SC_SC_EEENS5_IJSC_NSA_ILi0EEESX_EEEEENS5_IJNS4_10UnderscoreES10_S10_EEEEENS4_23SM90_TMA_LOAD_MULTICASTENS4_14ComposedLayoutINS4_7SwizzleILi2ELi4ELi3EEENS4_18smem_ptr_flag_bitsILi16EEENSV_INS5_IJNSA_ILi8EEESI_EEENS5_IJSI_SC_EEEEEEEvNS4_8identityES13_S1D_vS1E_EENS_8epilogue10collective6detail29Sm90TmaWarpSpecializedAdapterINS1H_15DefaultEpilogueISK_SL_SL_NS1G_6thread17LinearCombinationISK_Li1EffLNS1L_9ScaleType4KindE0ELNS_15FloatRoundStyleE2ESK_EENS1_15EpilogueDefaultEEEEEvvEEEEvNT_6ParamsE)
        /*0014*/ 	.word	0x00000000


	//----- nvinfo : EIATTR_MIN_STACK_SIZE
	.align		4
.L_17:
        /*0018*/ 	.byte	0x04, 0x12
        /*001a*/ 	.short	(.L_19 - .L_18)
	.align		4
.L_18:
        /*001c*/ 	.word	index@(_ZN7cutlass13device_kernelINS_4gemm6kernel13GemmUniversalIN4cute5tupleIJiiiiEEENS1_10collective13CollectiveMmaINS1_34MainloopSm90TmaGmmaWarpSpecializedILi3ENS5_IJNS4_1CILi2EEESB_NSA_ILi1EEEEEENS1_35KernelTmaWarpSpecializedCooperativeEEENS5_IJNSA_ILi128EEENSA_ILi256EEENSA_ILi32EEEEEENS_10bfloat16_tENS5_IJlSC_lEEESK_SL_NS4_8TiledMMAINS4_8MMA_AtomIJNS4_4SM904GMMA28MMA_64x256x16_F32BF16BF16_SSILNSP_5MajorE0ELSR_0ELNSP_7ScaleInE1ELSS_1EEEEEENS4_6LayoutINS5_IJSB_SC_SC_EEENS5_IJSC_NSA_ILi0EEESX_EEEEENS5_IJNS4_10UnderscoreES10_S10_EEEEENS4_23SM90_TMA_LOAD_MULTICASTENS4_14ComposedLayoutINS4_7SwizzleILi2ELi4ELi3EEENS4_18smem_ptr_flag_bitsILi16EEENSV_INS5_IJNSA_ILi8EEESI_EEENS5_IJSI_SC_EEEEEEEvNS4_8identityES13_S1D_vS1E_EENS_8epilogue10collective6detail29Sm90TmaWarpSpecializedAdapterINS1H_15DefaultEpilogueISK_SL_SL_NS1G_6thread17LinearCombinationISK_Li1EffLNS1L_9ScaleType4KindE0ELNS_15FloatRoundStyleE2ESK_EENS1_15EpilogueDefaultEEEEEvvEEEEvNT_6ParamsE)
        /*0020*/ 	.word	0x00000000
.L_19:


//--------------------- .nv.compat                --------------------------
	.section	.nv.compat,"",@"SHT_CUDA_COMPAT_INFO"
	.align	4
        /*0000*/ 	.byte	0x02, 0x09, 0x01, 0x00, 0x02, 0x02, 0x04, 0x00, 0x02, 0x05, 0x05, 0x00, 0x03, 0x07, 0x01, 0x01
        /*0010*/ 	.byte	0x02, 0x03, 0x01, 0x00, 0x02, 0x06, 0x01, 0x00, 0x04, 0x0b, 0x08, 0x00, 0x00, 0x00, 0x00, 0x00
        /*0020*/ 	.byte	0x00, 0x00, 0x00, 0x00


//--------------------- .nv.info._ZN7cutlass13device_kernelINS_4gemm6kernel13GemmUniversalIN4cute5tupleIJiiiiEEENS1_10collective13CollectiveMmaINS1_34MainloopSm90TmaGmmaWarpSpecializedILi3ENS5_IJNS4_1CILi2EEESB_NSA_ILi1EEEEEENS1_35KernelTmaWarpSpecializedCooperativeEEENS5_IJNSA_ILi128EEENSA_ILi256EEENSA_ILi32EEEEEENS_10bfloat16_tENS5_IJlSC_lEEESK_SL_NS4_8TiledMMAINS4_8MMA_AtomIJNS4_4SM904GMMA28MMA_64x256x16_F32BF16BF16_SSILNSP_5MajorE0ELSR_0ELNSP_7ScaleInE1ELSS_1EEEEEENS4_6LayoutINS5_IJSB_SC_SC_EEENS5_IJSC_NSA_ILi0EEESX_EEEEENS5_IJNS4_10UnderscoreES10_S10_EEEEENS4_23SM90_TMA_LOAD_MULTICASTENS4_14ComposedLayoutINS4_7SwizzleILi2ELi4ELi3EEENS4_18smem_ptr_flag_bitsILi16EEENSV_INS5_IJNSA_ILi8EEESI_EEENS5_IJSI_SC_EEEEEEEvNS4_8identityES13_S1D_vS1E_EENS_8epilogue10collective6detail29Sm90TmaWarpSpecializedAdapterINS1H_15DefaultEpilogueISK_SL_SL_NS1G_6thread17LinearCombinationISK_Li1EffLNS1L_9ScaleType4KindE0ELNS_15FloatRoundStyleE2ESK_EENS1_15EpilogueDefaultEEEEEvvEEEEvNT_6ParamsE --------------------------
	.section	.nv.info._ZN7cutlass13device_kernelINS_4gemm6kernel13GemmUniversalIN4cute5tupleIJiiiiEEENS1_10collective13CollectiveMmaINS1_34MainloopSm90TmaGmmaWarpSpecializedILi3ENS5_IJNS4_1CILi2EEESB_NSA_ILi1EEEEEENS1_35KernelTmaWarpSpecializedCooperativeEEENS5_IJNSA_ILi128EEENSA_ILi256EEENSA_ILi32EEEEEENS_10bfloat16_tENS5_IJlSC_lEEESK_SL_NS4_8TiledMMAINS4_8MMA_AtomIJNS4_4SM904GMMA28MMA_64x256x16_F32BF16BF16_SSILNSP_5MajorE0ELSR_0ELNSP_7ScaleInE1ELSS_1EEEEEENS4_6LayoutINS5_IJSB_SC_SC_EEENS5_IJSC_NSA_ILi0EEESX_EEEEENS5_IJNS4_10UnderscoreES10_S10_EEEEENS4_23SM90_TMA_LOAD_MULTICASTENS4_14ComposedLayoutINS4_7SwizzleILi2ELi4ELi3EEENS4_18smem_ptr_flag_bitsILi16EEENSV_INS5_IJNSA_ILi8EEESI_EEENS5_IJSI_SC_EEEEEEEvNS4_8identityES13_S1D_vS1E_EENS_8epilogue10collective6detail29Sm90TmaWarpSpecializedAdapterINS1H_15DefaultEpilogueISK_SL_SL_NS1G_6thread17LinearCombinationISK_Li1EffLNS1L_9ScaleType4KindE0ELNS_15FloatRoundStyleE2ESK_EENS1_15EpilogueDefaultEEEEEvvEEEEvNT_6ParamsE,"",@"SHT_CUDA_INFO"
	.sectionflags	@""
	.align	4


	//----- nvinfo : EIATTR_CUDA_API_VERSION
	.align		4
        /*0000*/ 	.byte	0x04, 0x37
        /*0002*/ 	.short	(.L_21 - .L_20)
.L_20:
        /*0004*/ 	.word	0x00000082


	//----- nvinfo : EIATTR_KPARAM_INFO
	.align		4
.L_21:
        /*0008*/ 	.byte	0x04, 0x17
        /*000a*/ 	.short	(.L_23 - .L_22)
.L_22:
        /*000c*/ 	.word	0x00000000
        /*0010*/ 	.short	0x0000
        /*0012*/ 	.short	0x0070
        /*0014*/ 	.byte	0x00, 0xf0, 0x01, 0x10


	//----- nvinfo : EIATTR_SPARSE_MMA_MASK
	.align		4
.L_23:
        /*0018*/ 	.byte	0x03, 0x50
        /*001a*/ 	.short	0x0000


	//----- nvinfo : EIATTR_MAXREG_COUNT
	.align		4
        /*001c*/ 	.byte	0x03, 0x1b
        /*001e*/ 	.short	0x00a8


	//----- nvinfo : EIATTR_NUM_BARRIERS
	.align		4
        /*0020*/ 	.byte	0x02, 0x4c
        /*0022*/ 	.byte	0x01
	.zero		1


	//----- nvinfo : EIATTR_EXTERNS
	.align		4
        /*0024*/ 	.byte	0x04, 0x0f
        /*0026*/ 	.short	(.L_25 - .L_24)


	//   ....[0]....
	.align		4
.L_24:
        /*0028*/ 	.word	index@(__assertfail)


	//----- nvinfo : EIATTR_MERCURY_ISA_VERSION
	.align		4
.L_25:
        /*002c*/ 	.byte	0x03, 0x5f
        /*002e*/ 	.short	0x0101


	//----- nvinfo : EIATTR_INT_WARP_WIDE_INSTR_OFFSETS
	.align		4
        /*0030*/ 	.byte	0x04, 0x31
        /*0032*/ 	.short	(.L_27 - .L_26)


	//   ....[0]....
.L_26:
        /*0034*/ 	.word	0x00000460


	//   ....[1]....
        /*0038*/ 	.word	0x00000490


	//   ....[2]....
        /*003c*/ 	.word	0x00000650


	//----- nvinfo : EIATTR_COOP_GROUP_MASK_REGIDS
	.align		4
.L_27:
        /*0040*/ 	.byte	0x04, 0x29
        /*0042*/ 	.short	(.L_29 - .L_28)


	//   ....[0]....
.L_28:
        /*0044*/ 	.word	0xffffffff


	//   ....[1]....
        /*0048*/ 	.word	0xffffffff


	//   ....[2]....
        /*004c*/ 	.word	0xffffffff


	//   ....[3]....
        /*0050*/ 	.word	0xffffffff


	//   ....[4]....
        /*0054*/ 	.word	0xffffffff


	//   ....[5]....
        /*0058*/ 	.word	0xffffffff


	//----- nvinfo : EIATTR_COOP_GROUP_INSTR_OFFSETS
	.align		4
.L_29:
        /*005c*/ 	.byte	0x04, 0x28
        /*005e*/ 	.short	(.L_31 - .L_30)


	//   ....[0]....
.L_30:
        /*0060*/ 	.word	0x00000060


	//   ....[1]....
        /*0064*/ 	.word	0x00000070


	//   ....[2]....
        /*0068*/ 	.word	0x00000130


	//   ....[3]....
        /*006c*/ 	.word	0x000002b0


	//   ....[4]....
        /*0070*/ 	.word	0x000007d0


	//   ....[5]....
        /*0074*/ 	.word	0x00001220


	//----- nvinfo : EIATTR_REG_RECONFIG
	.align		4
.L_31:
        /*0078*/ 	.byte	0x01, 0x54
	.zero		2


	//----- nvinfo : EIATTR_SYSCALL_OFFSETS
	.align		4
        /*007c*/ 	.byte	0x04, 0x46
        /*007e*/ 	.short	(.L_33 - .L_32)


	//   ....[0]....
.L_32:
        /*0080*/ 	.word	0x000013e0


	//----- nvinfo : EIATTR_MBARRIER_INSTR_OFFSETS
	.align		4
.L_33:
        /*0084*/ 	.byte	0x04, 0x39
        /*0086*/ 	.short	(.L_35 - .L_34)


	//   ....[0]....
.L_34:
        /*0088*/ 	.word	0x00000230
        /*008c*/ 	.word	0x000000ff
        /*0090*/ 	.word	0x00000000
        /*0094*/ 	.short	0x0100
        /*0096*/ 	.byte	0x08
	.zero		1


	//   ....[1]....
        /*0098*/ 	.word	0x00000240
        /*009c*/ 	.word	0x000000ff
        /*00a0*/ 	.word	0x00000018
        /*00a4*/ 	.short	0x0100
        /*00a6*/ 	.byte	0x08
	.zero		1


	//   ....[2]....
        /*00a8*/ 	.word	0x00000250
        /*00ac*/ 	.word	0x000000ff
        /*00b0*/ 	.word	0x00000008
        /*00b4*/ 	.short	0x0100
        /*00b6*/ 	.byte	0x08
	.zero		1


	//   ....[3]....
        /*00b8*/ 	.word	0x00000260
        /*00bc*/ 	.word	0x000000ff
        /*00c0*/ 	.word	0x00000020
        /*00c4*/ 	.short	0x0100
        /*00c6*/ 	.byte	0x08
	.zero		1


	//   ....[4]....
        /*00c8*/ 	.word	0x00000270
        /*00cc*/ 	.word	0x000000ff
        /*00d0*/ 	.word	0x00000010
        /*00d4*/ 	.short	0x0100
        /*00d6*/ 	.byte	0x08
	.zero		1


	//   ....[5]....
        /*00d8*/ 	.word	0x00000280
        /*00dc*/ 	.word	0x000000ff
        /*00e0*/ 	.word	0x00000028
        /*00e4*/ 	.short	0x0100
        /*00e6*/ 	.byte	0x08
	.zero		1


	//   ....[6]....
        /*00e8*/ 	.word	0x000006d0
        /*00ec*/ 	.word	0x000000ff
        /*00f0*/ 	.word	0x00000040
        /*00f4*/ 	.short	0x0100
        /*00f6*/ 	.byte	0x06
	.zero		1


	//   ....[7]....
        /*00f8*/ 	.word	0x00000760
        /*00fc*/ 	.word	0x000000ff
        /*0100*/ 	.word	0x00000048
        /*0104*/ 	.short	0x0100
        /*0106*/ 	.byte	0x06
	.zero		1


	//   ....[8]....
        /*0108*/ 	.word	0x000014a0
        /*010c*/ 	.word	0x00000003
        /*0110*/ 	.word	0x00000000
        /*0114*/ 	.short	0x010a
        /*0116*/ 	.byte	0x3f
	.zero		1


	//   ....[9]....
        /*0118*/ 	.word	0x000014e0
        /*011c*/ 	.word	0x00000003
        /*0120*/ 	.word	0x00000000
        /*0124*/ 	.short	0x010a
        /*0126*/ 	.byte	0x3f
	.zero		1


	//   ....[10]....
        /*0128*/ 	.word	0x000017c0
        /*012c*/ 	.word	0x00000005
        /*0130*/ 	.word	0x00000000
        /*0134*/ 	.short	0x010a
        /*0136*/ 	.byte	0x3f
	.zero		1


	//   ....[11]....
        /*0138*/ 	.word	0x00001800
        /*013c*/ 	.word	0x00000005
        /*0140*/ 	.word	0x00000000
        /*0144*/ 	.short	0x010a
        /*0146*/ 	.byte	0x3f
	.zero		1


	//   ....[12]....
        /*0148*/ 	.word	0x00001970
        /*014c*/ 	.word	0x00000005
        /*0150*/ 	.word	0x00000000
        /*0154*/ 	.short	0x0101
        /*0156*/ 	.byte	0x3f
	.zero		1


	//   ....[13]....
        /*0158*/ 	.word	0x00001b90
        /*015c*/ 	.word	0x00000003
        /*0160*/ 	.word	0x00000000
        /*0164*/ 	.short	0x0101
        /*0166*/ 	.byte	0x3f
	.zero		1


	//   ....[14]....
        /*0168*/ 	.word	0x0000aa50
        /*016c*/ 	.word	0x0000000e
        /*0170*/ 	.word	0x00000018
        /*0174*/ 	.short	0x010a
        /*0176*/ 	.byte	0x3f
	.zero		1


	//   ....[15]....
        /*0178*/ 	.word	0x0000ae00
        /*017c*/ 	.word	0x00000006
        /*0180*/ 	.word	0x00000048
        /*0184*/ 	.short	0x0101
        /*0186*/ 	.byte	0x3f
	.zero		1


	//   ....[16]....
        /*0188*/ 	.word	0x0000b530
        /*018c*/ 	.word	0x00000007
        /*0190*/ 	.word	0x00000000
        /*0194*/ 	.short	0x010a
        /*0196*/ 	.byte	0x3f
	.zero		1


	//   ....[17]....
        /*0198*/ 	.word	0x0000b5b0
        /*019c*/ 	.word	0x00000009
        /*01a0*/ 	.word	0x00000000
        /*01a4*/ 	.short	0x010a
        /*01a6*/ 	.byte	0x3f
	.zero		1


	//   ....[18]....
        /*01a8*/ 	.word	0x0000b640
        /*01ac*/ 	.word	0x00000003
        /*01b0*/ 	.word	0x00000000
        /*01b4*/ 	.short	0x010a
        /*01b6*/ 	.byte	0x3f
	.zero		1


	//   ....[19]....
        /*01b8*/ 	.word	0x0000b6a0
        /*01bc*/ 	.word	0x00000003
        /*01c0*/ 	.word	0x00000000
        /*01c4*/ 	.short	0x010a
        /*01c6*/ 	.byte	0x3f
	.zero		1


	//   ....[20]....
        /*01c8*/ 	.word	0x0000b6f0
        /*01cc*/ 	.word	0x00000005
        /*01d0*/ 	.word	0x00000000
        /*01d4*/ 	.short	0x010a
        /*01d6*/ 	.byte	0x3f
	.zero		1


	//   ....[21]....
        /*01d8*/ 	.word	0x0000b7c0
        /*01dc*/ 	.word	0x0000000e
        /*01e0*/ 	.word	0x00000018
        /*01e4*/ 	.short	0x010a
        /*01e6*/ 	.byte	0x3f
	.zero		1


	//   ....[22]....
        /*01e8*/ 	.word	0x0000b890
        /*01ec*/ 	.word	0x00000007
        /*01f0*/ 	.word	0x00000000
        /*01f4*/ 	.short	0x010a
        /*01f6*/ 	.byte	0x3f
	.zero		1


	//   ....[23]....
        /*01f8*/ 	.word	0x0000b8e0
        /*01fc*/ 	.word	0x00000009
        /*0200*/ 	.word	0x00000000
        /*0204*/ 	.short	0x010a
        /*0206*/ 	.byte	0x3f
	.zero		1


	//----- nvinfo : EIATTR_NUM_MBARRIERS
	.align		4
.L_35:
        /*0208*/ 	.byte	0x03, 0x38
        /*020a*/ 	.short	0x0008


	//----- nvinfo : EIATTR_EXIT_INSTR_OFFSETS
	.align		4
        /*020c*/ 	.byte	0x04, 0x1c
        /*020e*/ 	.short	(.L_37 - .L_36)


	//   ....[0]....
.L_36:
        /*0210*/ 	.word	0x00000930


	//   ....[1]....
        /*0214*/ 	.word	0x00001150


	//   ....[2]....
        /*0218*/ 	.word	0x0000a090


	//   ....[3]....
        /*021c*/ 	.word	0x0000a5f0


	//   ....[4]....
        /*0220*/ 	.word	0x0000b690


	//----- nvinfo : EIATTR_MAX_THREADS
	.align		4
.L_37:
        /*0224*/ 	.byte	0x04, 0x05
        /*0226*/ 	.short	(.L_39 - .L_38)
.L_38:
        /*0228*/ 	.word	0x00000180
        /*022c*/ 	.word	0x00000001
        /*0230*/ 	.word	0x00000001


	//----- nvinfo : EIATTR_CRS_STACK_SIZE
	.align		4
.L_39:
        /*0234*/ 	.byte	0x04, 0x1e
        /*0236*/ 	.short	(.L_41 - .L_40)
.L_40:
        /*0238*/ 	.word	0x00000000


	//----- nvinfo : EIATTR_CBANK_PARAM_SIZE
	.align		4
.L_41:
        /*023c*/ 	.byte	0x03, 0x19
        /*023e*/ 	.short	0x0470


	//----- nvinfo : EIATTR_PARAM_CBANK
	.align		4
        /*0240*/ 	.byte	0x04, 0x0a
        /*0242*/ 	.short	(.L_43 - .L_42)
	.align		4
.L_42:
        /*0244*/ 	.word	index@(.nv.constant0._ZN7cutlass13device_kernelINS_4gemm6kernel13GemmUniversalIN4cute5tupleIJiiiiEEENS1_10collective13CollectiveMmaINS1_34MainloopSm90TmaGmmaWarpSpecializedILi3ENS5_IJNS4_1CILi2EEESB_NSA_ILi1EEEEEENS1_35KernelTmaWarpSpecializedCooperativeEEENS5_IJNSA_ILi128EEENSA_ILi256EEENSA_ILi32EEEEEENS_10bfloat16_tENS5_IJlSC_lEEESK_SL_NS4_8TiledMMAINS4_8MMA_AtomIJNS4_4SM904GMMA28MMA_64x256x16_F32BF16BF16_SSILNSP_5MajorE0ELSR_0ELNSP_7ScaleInE1ELSS_1EEEEEENS4_6LayoutINS5_IJSB_SC_SC_EEENS5_IJSC_NSA_ILi0EEESX_EEEEENS5_IJNS4_10UnderscoreES10_S10_EEEEENS4_23SM90_TMA_LOAD_MULTICASTENS4_14ComposedLayoutINS4_7SwizzleILi2ELi4ELi3EEENS4_18smem_ptr_flag_bitsILi16EEENSV_INS5_IJNSA_ILi8EEESI_EEENS5_IJSI_SC_EEEEEEEvNS4_8identityES13_S1D_vS1E_EENS_8epilogue10collective6detail29Sm90TmaWarpSpecializedAdapterINS1H_15DefaultEpilogueISK_SL_SL_NS1G_6thread17LinearCombinationISK_Li1EffLNS1L_9ScaleType4KindE0ELNS_15FloatRoundStyleE2ESK_EENS1_15EpilogueDefaultEEEEEvvEEEEvNT_6ParamsE)
        /*0248*/ 	.short	0x0210
        /*024a*/ 	.short	0x0470


	//----- nvinfo : EIATTR_SW_WAR
	.align		4
.L_43:
        /*024c*/ 	.byte	0x04, 0x36
        /*024e*/ 	.short	(.L_45 - .L_44)
.L_44:
        /*0250*/ 	.word	0x00000008
.L_45:


//--------------------- .nv.callgraph             --------------------------
	.section	.nv.callgraph,"",@"SHT_CUDA_CALLGRAPH"
	.align	4
	.sectionentsize	8
	.align		4
        /*0000*/ 	.word	0x00000000
	.align		4
        /*0004*/ 	.word	0xffffffff
	.align		4
        /*0008*/ 	.word	index@(_ZN7cutlass13device_kernelINS_4gemm6kernel13GemmUniversalIN4cute5tupleIJiiiiEEENS1_10collective13CollectiveMmaINS1_34MainloopSm90TmaGmmaWarpSpecializedILi3ENS5_IJNS4_1CILi2EEESB_NSA_ILi1EEEEEENS1_35KernelTmaWarpSpecializedCooperativeEEENS5_IJNSA_ILi128EEENSA_ILi256EEENSA_ILi32EEEEEENS_10bfloat16_tENS5_IJlSC_lEEESK_SL_NS4_8TiledMMAINS4_8MMA_AtomIJNS4_4SM904GMMA28MMA_64x256x16_F32BF16BF16_SSILNSP_5MajorE0ELSR_0ELNSP_7ScaleInE1ELSS_1EEEEEENS4_6LayoutINS5_IJSB_SC_SC_EEENS5_IJSC_NSA_ILi0EEESX_EEEEENS5_IJNS4_10UnderscoreES10_S10_EEEEENS4_23SM90_TMA_LOAD_MULTICASTENS4_14ComposedLayoutINS4_7SwizzleILi2ELi4ELi3EEENS4_18smem_ptr_flag_bitsILi16EEENSV_INS5_IJNSA_ILi8EEESI_EEENS5_IJSI_SC_EEEEEEEvNS4_8identityES13_S1D_vS1E_EENS_8epilogue10collective6detail29Sm90TmaWarpSpecializedAdapterINS1H_15DefaultEpilogueISK_SL_SL_NS1G_6thread17LinearCombinationISK_Li1EffLNS1L_9ScaleType4KindE0ELNS_15FloatRoundStyleE2ESK_EENS1_15EpilogueDefaultEEEEEvvEEEEvNT_6ParamsE)
	.align		4
        /*000c*/ 	.word	index@(__assertfail)
	.align		4
        /*0010*/ 	.word	0x00000000
	.align		4
        /*0014*/ 	.word	0xfffffffe
	.align		4
        /*0018*/ 	.word	0x00000000
	.align		4
        /*001c*/ 	.word	0xfffffffd
	.align		4
        /*0020*/ 	.word	0x00000000
	.align		4
        /*0024*/ 	.word	0xfffffffc


//--------------------- .nv.constant4             --------------------------
	.section	.nv.constant4,"a",@progbits
	.align	8
	.align		8
.nv.constant4:
        /*0000*/ 	.dword	__assertfail
	.align		8
        /*0008*/ 	.dword	__unnamed_1
	.align		8
        /*0010*/ 	.dword	_ZN39_INTERNAL_0181a7d9_4_k_cu_20c63a14_38074cuda3std3__45__cpo5beginE
	.align		8
        /*0018*/ 	.dword	_ZN39_INTERNAL_0181a7d9_4_k_cu_20c63a14_38074cuda3std3__45__cpo3endE
	.align		8
        /*0020*/ 	.dword	_ZN39_INTERNAL_0181a7d9_4_k_cu_20c63a14_38074cuda3std3__45__cpo6cbeginE
	.align		8
        /*0028*/ 	.dword	_ZN39_INTERNAL_0181a7d9_4_k_cu_20c63a14_38074cuda3std3__45__cpo4cendE
	.align		8
        /*0030*/ 	.dword	_ZN39_INTERNAL_0181a7d9_4_k_cu_20c63a14_38074cuda3std3__441_GLOBAL__N__0181a7d9_4_k_cu_20c63a14_38076ignoreE
	.align		8
        /*0038*/ 	.dword	_ZN39_INTERNAL_0181a7d9_4_k_cu_20c63a14_38074cuda3std3__419piecewise_constructE
	.align		8
        /*0040*/ 	.dword	_ZN39_INTERNAL_0181a7d9_4_k_cu_20c63a14_38074cuda3std3__48in_placeE
	.align		8
        /*0048*/ 	.dword	_ZN39_INTERNAL_0181a7d9_4_k_cu_20c63a14_38074cuda3std6ranges3__45__cpo4swapE
	.align		8
        /*0050*/ 	.dword	_ZN39_INTERNAL_0181a7d9_4_k_cu_20c63a14_38074cuda3std6ranges3__45__cpo9iter_moveE
	.align		8
        /*0058*/ 	.dword	_ZN39_INTERNAL_0181a7d9_4_k_cu_20c63a14_38074cute7productE
	.align		8
        /*0060*/ 	.dword	_ZN39_INTERNAL_0181a7d9_4_k_cu_20c63a14_38074cute1_E
	.align		8
        /*0068*/ 	.dword	$str$22
	.align		8
        /*0070*/ 	.dword	$str$23


//--------------------- .text._ZN7cutlass13device_kernelINS_4gemm6kernel13GemmUniversalIN4cute5tupleIJiiiiEEENS1_10collective13CollectiveMmaINS1_34MainloopSm90TmaGmmaWarpSpecializedILi3ENS5_IJNS4_1CILi2EEESB_NSA_ILi1EEEEEENS1_35KernelTmaWarpSpecializedCooperativeEEENS5_IJNSA_ILi128EEENSA_ILi256EEENSA_ILi32EEEEEENS_10bfloat16_tENS5_IJlSC_lEEESK_SL_NS4_8TiledMMAINS4_8MMA_AtomIJNS4_4SM904GMMA28MMA_64x256x16_F32BF16BF16_SSILNSP_5MajorE0ELSR_0ELNSP_7ScaleInE1ELSS_1EEEEEENS4_6LayoutINS5_IJSB_SC_SC_EEENS5_IJSC_NSA_ILi0EEESX_EEEEENS5_IJNS4_10UnderscoreES10_S10_EEEEENS4_23SM90_TMA_LOAD_MULTICASTENS4_14ComposedLayoutINS4_7SwizzleILi2ELi4ELi3EEENS4_18smem_ptr_flag_bitsILi16EEENSV_INS5_IJNSA_ILi8EEESI_EEENS5_IJSI_SC_EEEEEEEvNS4_8identityES13_S1D_vS1E_EENS_8epilogue10collective6detail29Sm90TmaWarpSpecializedAdapterINS1H_15DefaultEpilogueISK_SL_SL_NS1G_6thread17LinearCombinationISK_Li1EffLNS1L_9ScaleType4KindE0ELNS_15FloatRoundStyleE2ESK_EENS1_15EpilogueDefaultEEEEEvvEEEEvNT_6ParamsE --------------------------
	.section	.text._ZN7cutlass13device_kernelINS_4gemm6kernel13GemmUniversalIN4cute5tupleIJiiiiEEENS1_10collective13CollectiveMmaINS1_34MainloopSm90TmaGmmaWarpSpecializedILi3ENS5_IJNS4_1CILi2EEESB_NSA_ILi1EEEEEENS1_35KernelTmaWarpSpecializedCooperativeEEENS5_IJNSA_ILi128EEENSA_ILi256EEENSA_ILi32EEEEEENS_10bfloat16_tENS5_IJlSC_lEEESK_SL_NS4_8TiledMMAINS4_8MMA_AtomIJNS4_4SM904GMMA28MMA_64x256x16_F32BF16BF16_SSILNSP_5MajorE0ELSR_0ELNSP_7ScaleInE1ELSS_1EEEEEENS4_6LayoutINS5_IJSB_SC_SC_EEENS5_IJSC_NSA_ILi0EEESX_EEEEENS5_IJNS4_10UnderscoreES10_S10_EEEEENS4_23SM90_TMA_LOAD_MULTICASTENS4_14ComposedLayoutINS4_7SwizzleILi2ELi4ELi3EEENS4_18smem_ptr_flag_bitsILi16EEENSV_INS5_IJNSA_ILi8EEESI_EEENS5_IJSI_SC_EEEEEEEvNS4_8identityES13_S1D_vS1E_EENS_8epilogue10collective6detail29Sm90TmaWarpSpecializedAdapterINS1H_15DefaultEpilogueISK_SL_SL_NS1G_6thread17LinearCombinationISK_Li1EffLNS1L_9ScaleType4KindE0ELNS_15FloatRoundStyleE2ESK_EENS1_15EpilogueDefaultEEEEEvvEEEEvNT_6ParamsE,"ax",@progbits
	.align	128
.text._ZN7cutlass13device_kernelINS_4gemm6kernel13GemmUniversalIN4cute5tupleIJiiiiEEENS1_10collective13CollectiveMmaINS1_34MainloopSm90TmaGmmaWarpSpecializedILi3ENS5_IJNS4_1CILi2EEESB_NSA_ILi1EEEEEENS1_35KernelTmaWarpSpecializedCooperativeEEENS5_IJNSA_ILi128EEENSA_ILi256EEENSA_ILi32EEEEEENS_10bfloat16_tENS5_IJlSC_lEEESK_SL_NS4_8TiledMMAINS4_8MMA_AtomIJNS4_4SM904GMMA28MMA_64x256x16_F32BF16BF16_SSILNSP_5MajorE0ELSR_0ELNSP_7ScaleInE1ELSS_1EEEEEENS4_6LayoutINS5_IJSB_SC_SC_EEENS5_IJSC_NSA_ILi0EEESX_EEEEENS5_IJNS4_10UnderscoreES10_S10_EEEEENS4_23SM90_TMA_LOAD_MULTICASTENS4_14ComposedLayoutINS4_7SwizzleILi2ELi4ELi3EEENS4_18smem_ptr_flag_bitsILi16EEENSV_INS5_IJNSA_ILi8EEESI_EEENS5_IJSI_SC_EEEEEEEvNS4_8identityES13_S1D_vS1E_EENS_8epilogue10collective6detail29Sm90TmaWarpSpecializedAdapterINS1H_15DefaultEpilogueISK_SL_SL_NS1G_6thread17LinearCombinationISK_Li1EffLNS1L_9ScaleType4KindE0ELNS_15FloatRoundStyleE2ESK_EENS1_15EpilogueDefaultEEEEEvvEEEEvNT_6ParamsE:
        .type           _ZN7cutlass13device_kernelINS_4gemm6kernel13GemmUniversalIN4cute5tupleIJiiiiEEENS1_10collective13CollectiveMmaINS1_34MainloopSm90TmaGmmaWarpSpecializedILi3ENS5_IJNS4_1CILi2EEESB_NSA_ILi1EEEEEENS1_35KernelTmaWarpSpecializedCooperativeEEENS5_IJNSA_ILi128EEENSA_ILi256EEENSA_ILi32EEEEEENS_10bfloat16_tENS5_IJlSC_lEEESK_SL_NS4_8TiledMMAINS4_8MMA_AtomIJNS4_4SM904GMMA28MMA_64x256x16_F32BF16BF16_SSILNSP_5MajorE0ELSR_0ELNSP_7ScaleInE1ELSS_1EEEEEENS4_6LayoutINS5_IJSB_SC_SC_EEENS5_IJSC_NSA_ILi0EEESX_EEEEENS5_IJNS4_10UnderscoreES10_S10_EEEEENS4_23SM90_TMA_LOAD_MULTICASTENS4_14ComposedLayoutINS4_7SwizzleILi2ELi4ELi3EEENS4_18smem_ptr_flag_bitsILi16EEENSV_INS5_IJNSA_ILi8EEESI_EEENS5_IJSI_SC_EEEEEEEvNS4_8identityES13_S1D_vS1E_EENS_8epilogue10collective6detail29Sm90TmaWarpSpecializedAdapterINS1H_15DefaultEpilogueISK_SL_SL_NS1G_6thread17LinearCombinationISK_Li1EffLNS1L_9ScaleType4KindE0ELNS_15FloatRoundStyleE2ESK_EENS1_15EpilogueDefaultEEEEEvvEEEEvNT_6ParamsE,@function
        .size           _ZN7cutlass13device_kernelINS_4gemm6kernel13GemmUniversalIN4cute5tupleIJiiiiEEENS1_10collective13CollectiveMmaINS1_34MainloopSm90TmaGmmaWarpSpecializedILi3ENS5_IJNS4_1CILi2EEESB_NSA_ILi1EEEEEENS1_35KernelTmaWarpSpecializedCooperativeEEENS5_IJNSA_ILi128EEENSA_ILi256EEENSA_ILi32EEEEEENS_10bfloat16_tENS5_IJlSC_lEEESK_SL_NS4_8TiledMMAINS4_8MMA_AtomIJNS4_4SM904GMMA28MMA_64x256x16_F32BF16BF16_SSILNSP_5MajorE0ELSR_0ELNSP_7ScaleInE1ELSS_1EEEEEENS4_6LayoutINS5_IJSB_SC_SC_EEENS5_IJSC_NSA_ILi0EEESX_EEEEENS5_IJNS4_10UnderscoreES10_S10_EEEEENS4_23SM90_TMA_LOAD_MULTICASTENS4_14ComposedLayoutINS4_7SwizzleILi2ELi4ELi3EEENS4_18smem_ptr_flag_bitsILi16EEENSV_INS5_IJNSA_ILi8EEESI_EEENS5_IJSI_SC_EEEEEEEvNS4_8identityES13_S1D_vS1E_EENS_8epilogue10collective6detail29Sm90TmaWarpSpecializedAdapterINS1H_15DefaultEpilogueISK_SL_SL_NS1G_6thread17LinearCombinationISK_Li1EffLNS1L_9ScaleType4KindE0ELNS_15FloatRoundStyleE2ESK_EENS1_15EpilogueDefaultEEEEEvvEEEEvNT_6ParamsE,(.L_x_325 - _ZN7cutlass13device_kernelINS_4gemm6kernel13GemmUniversalIN4cute5tupleIJiiiiEEENS1_10collective13CollectiveMmaINS1_34MainloopSm90TmaGmmaWarpSpecializedILi3ENS5_IJNS4_1CILi2EEESB_NSA_ILi1EEEEEENS1_35KernelTmaWarpSpecializedCooperativeEEENS5_IJNSA_ILi128EEENSA_ILi256EEENSA_ILi32EEEEEENS_10bfloat16_tENS5_IJlSC_lEEESK_SL_NS4_8TiledMMAINS4_8MMA_AtomIJNS4_4SM904GMMA28MMA_64x256x16_F32BF16BF16_SSILNSP_5MajorE0ELSR_0ELNSP_7ScaleInE1ELSS_1EEEEEENS4_6LayoutINS5_IJSB_SC_SC_EEENS5_IJSC_NSA_ILi0EEESX_EEEEENS5_IJNS4_10UnderscoreES10_S10_EEEEENS4_23SM90_TMA_LOAD_MULTICASTENS4_14ComposedLayoutINS4_7SwizzleILi2ELi4ELi3EEENS4_18smem_ptr_flag_bitsILi16EEENSV_INS5_IJNSA_ILi8EEESI_EEENS5_IJSI_SC_EEEEEEEvNS4_8identityES13_S1D_vS1E_EENS_8epilogue10collective6detail29Sm90TmaWarpSpecializedAdapterINS1H_15DefaultEpilogueISK_SL_SL_NS1G_6thread17LinearCombinationISK_Li1EffLNS1L_9ScaleType4KindE0ELNS_15FloatRoundStyleE2ESK_EENS1_15EpilogueDefaultEEEEEvvEEEEvNT_6ParamsE)
        .other          _ZN7cutlass13device_kernelINS_4gemm6kernel13GemmUniversalIN4cute5tupleIJiiiiEEENS1_10collective13CollectiveMmaINS1_34MainloopSm90TmaGmmaWarpSpecializedILi3ENS5_IJNS4_1CILi2EEESB_NSA_ILi1EEEEEENS1_35KernelTmaWarpSpecializedCooperativeEEENS5_IJNSA_ILi128EEENSA_ILi256EEENSA_ILi32EEEEEENS_10bfloat16_tENS5_IJlSC_lEEESK_SL_NS4_8TiledMMAINS4_8MMA_AtomIJNS4_4SM904GMMA28MMA_64x256x16_F32BF16BF16_SSILNSP_5MajorE0ELSR_0ELNSP_7ScaleInE1ELSS_1EEEEEENS4_6LayoutINS5_IJSB_SC_SC_EEENS5_IJSC_NSA_ILi0EEESX_EEEEENS5_IJNS4_10UnderscoreES10_S10_EEEEENS4_23SM90_TMA_LOAD_MULTICASTENS4_14ComposedLayoutINS4_7SwizzleILi2ELi4ELi3EEENS4_18smem_ptr_flag_bitsILi16EEENSV_INS5_IJNSA_ILi8EEESI_EEENS5_IJSI_SC_EEEEEEEvNS4_8identityES13_S1D_vS1E_EENS_8epilogue10collective6detail29Sm90TmaWarpSpecializedAdapterINS1H_15DefaultEpilogueISK_SL_SL_NS1G_6thread17LinearCombinationISK_Li1EffLNS1L_9ScaleType4KindE0ELNS_15FloatRoundStyleE2ESK_EENS1_15EpilogueDefaultEEEEEvvEEEEvNT_6ParamsE,@"STO_CUDA_ENTRY STV_DEFAULT"
_ZN7cutlass13device_kernelINS_4gemm6kernel13GemmUniversalIN4cute5tupleIJiiiiEEENS1_10collective13CollectiveMmaINS1_34MainloopSm90TmaGmmaWarpSpecializedILi3ENS5_IJNS4_1CILi2EEESB_NSA_ILi1EEEEEENS1_35KernelTmaWarpSpecializedCooperativeEEENS5_IJNSA_ILi128EEENSA_ILi256EEENSA_ILi32EEEEEENS_10bfloat16_tENS5_IJlSC_lEEESK_SL_NS4_8TiledMMAINS4_8MMA_AtomIJNS4_4SM904GMMA28MMA_64x256x16_F32BF16BF16_SSILNSP_5MajorE0ELSR_0ELNSP_7ScaleInE1ELSS_1EEEEEENS4_6LayoutINS5_IJSB_SC_SC_EEENS5_IJSC_NSA_ILi0EEESX_EEEEENS5_IJNS4_10UnderscoreES10_S10_EEEEENS4_23SM90_TMA_LOAD_MULTICASTENS4_14ComposedLayoutINS4_7SwizzleILi2ELi4ELi3EEENS4_18smem_ptr_flag_bitsILi16EEENSV_INS5_IJNSA_ILi8EEESI_EEENS5_IJSI_SC_EEEEEEEvNS4_8identityES13_S1D_vS1E_EENS_8epilogue10collective6detail29Sm90TmaWarpSpecializedAdapterINS1H_15DefaultEpilogueISK_SL_SL_NS1G_6thread17LinearCombinationISK_Li1EffLNS1L_9ScaleType4KindE0ELNS_15FloatRoundStyleE2ESK_EENS1_15EpilogueDefaultEEEEEvvEEEEvNT_6ParamsE:
[----:B------:R-:W0:Y:S01]  /*0000*/  LDC R1, c[0x0][0x28] ;  /* 0x00000a00ff017b82 */ /* 0x000e220000000800 */
[----:B------:R-:W1:Y:S01]  /*0010*/  S2R R18, SR_TID.X ;  /* 0x0000000000127919 */ /* 0x000e620000002100 */
[----:B------:R-:W-:Y:S01]  /*0020*/  ELECT P0, URZ, PT ;  /* 0x00000000003f782f */ /* 0x000fe20003800000 */
[----:B------:R-:W-:Y:S01]  /*0030*/  BSSY B0, `(.L_x_0) ;  /* 0x000000f000007945 */ /* 0x000fe20003800000 */
[--C-:B-1----:R-:W-:Y:S02]  /*0040*/  SHF.R.U32.HI R0, RZ, 0x5, R18.reuse ;  /* 0x00000005ff007819 */ /* 0x102fe40000011612 */
[----:B------:R-:W-:-:S03]  /*0050*/  SHF.R.U32.HI R3, RZ, 0x7, R18 ;  /* 0x00000007ff037819 */ /* 0x000fc60000011612 */
[----:B------:R-:W1:Y:S04]  /*0060*/  SHFL.IDX PT, R2, R0, RZ, 0x1f ;  /* 0x00001fff00027589 */ /* 0x000e6800000e0000 */
[----:B------:R2:W3:Y:S01]  /*0070*/  SHFL.IDX PT, R5, R3, RZ, 0x1f ;  /* 0x00001fff03057589 */ /* 0x0004e200000e0000 */
[----:B-1----:R-:W-:-:S13]  /*0080*/  ISETP.NE.OR P0, PT, R2, RZ, !P0 ;  /* 0x000000ff0200720c */ /* 0x002fda0004705670 */
[----:B0-23--:R-:W-:Y:S05]  /*0090*/  @P0 BRA `(.L_x_1) ;  /* 0x0000000000200947 */ /* 0x00dfea0003800000 */
[----:B------:R-:W-:Y:S02]  /*00a0*/  ULDC.64 UR4, c[0x0][0x198] ;  /* 0x0000660000047ab9 */ /* 0x000fe40000000a00 */
[----:B------:R-:W-:Y:S02]  /*00b0*/  UIADD3 UR6, UP0, UR4, 0xf0, URZ ;  /* 0x000000f004067890 */ /* 0x000fe4000ff1e03f */
[----:B------:R-:W-:Y:S02]  /*00c0*/  UIADD3 UR4, UP1, UR4, 0x1f0, URZ ;  /* 0x000001f004047890 */ /* 0x000fe4000ff3e03f */
[----:B------:R-:W-:Y:S02]  /*00d0*/  UIADD3.X UR7, URZ, UR5, URZ, UP0, !UPT ;  /* 0x000000053f077290 */ /* 0x000fe400087fe43f */
[----:B------:R-:W-:-:S07]  /*00e0*/  UIADD3.X UR5, URZ, UR5, URZ, UP1, !UPT ;  /* 0x000000053f057290 */ /* 0x000fce0008ffe43f */
[----:B------:R0:W-:Y:S02]  /*00f0*/  UTMACCTL.PF [UR6] ;  /* 0x00000000060079b9 */ /* 0x0001e40008040000 */
[----:B------:R0:W-:Y:S02]  /*0100*/  UTMACCTL.PF [UR4] ;  /* 0x00000000040079b9 */ /* 0x0001e40008040000 */
[----:B0-----:R-:W-:Y:S01]  /*0110*/  NOP ;  /* 0x0000000000007918 */ /* 0x001fe20000000000 */
.L_x_1:
[----:B------:R-:W-:Y:S05]  /*0120*/  BSYNC B0 ;  /* 0x0000000000007941 */ /* 0x000fea0003800000 */
.L_x_0:
[----:B------:R-:W0:Y:S02]  /*0130*/  SHFL.IDX PT, R3, R0, RZ, 0x1f ;  /* 0x00001fff00037589 */ /* 0x000e2400000e0000 */
[----:B0-----:R-:W-:-:S13]  /*0140*/  ISETP.NE.AND P0, PT, R3, RZ, PT ;  /* 0x000000ff0300720c */ /* 0x001fda0003f05270 */
[----:B------:R-:W-:Y:S05]  /*0150*/  @P0 BRA `(.L_x_2) ;  /* 0x0000000000500947 */ /* 0x000fea0003800000 */
[----:B------:R-:W0:Y:S01]  /*0160*/  S2UR UR8, SR_CgaCtaId ;  /* 0x00000000000879c3 */ /* 0x000e220000008800 */
[----:B------:R-:W-:Y:S01]  /*0170*/  UMOV UR4, 0x400 ;  /* 0x0000040000047882 */ /* 0x000fe20000000000 */
[----:B------:R-:W-:Y:S01]  /*0180*/  UMOV UR5, 0x1 ;  /* 0x0000000100057882 */ /* 0x000fe20000000000 */
[----:B------:R-:W-:Y:S01]  /*0190*/  UMOV UR6, 0x6 ;  /* 0x0000000600067882 */ /* 0x000fe20000000000 */
[----:B------:R-:W-:Y:S01]  /*01a0*/  ELECT P0, URZ, PT ;  /* 0x00000000003f782f */ /* 0x000fe20003800000 */
[----:B------:R-:W-:-:S04]  /*01b0*/  UIADD3 UR6, -UR6, 0x100000, URZ ;  /* 0x0010000006067890 */ /* 0x000fc8000fffe13f */
[----:B------:R-:W-:Y:S02]  /*01c0*/  USHF.L.U32 UR7, UR6, 0xb, URZ ;  /* 0x0000000b06077899 */ /* 0x000fe4000800063f */
[----:B------:R-:W-:Y:S02]  /*01d0*/  USHF.L.U32 UR6, UR6, 0x1, URZ ;  /* 0x0000000106067899 */ /* 0x000fe4000800063f */
[----:B0-----:R-:W-:Y:S02]  /*01e0*/  ULEA UR8, UR8, UR4, 0x18 ;  /* 0x0000000408087291 */ /* 0x001fe4000f8ec03f */
[----:B------:R-:W-:-:S04]  /*01f0*/  UIADD3 UR4, -UR5, 0x100000, URZ ;  /* 0x0010000005047890 */ /* 0x000fc8000fffe13f */
[----:B------:R-:W-:Y:S02]  /*0200*/  USHF.L.U32 UR5, UR4, 0xb, URZ ;  /* 0x0000000b04057899 */ /* 0x000fe4000800063f */
[----:B------:R-:W-:Y:S01]  /*0210*/  USHF.L.U32 UR4, UR4, 0x1, URZ ;  /* 0x0000000104047899 */ /* 0x000fe2000800063f */
[----:B------:R-:W0:Y:S11]  /*0220*/  FENCE.VIEW.ASYNC.S ;  /* 0x00000000000073c6 */ /* 0x000e360000000000 */
[----:B0-----:R0:W1:Y:S01]  /*0230*/  SYNCS.EXCH.64 URZ, [UR8], UR4 ;  /* 0x00000004083f75b2 */ /* 0x0010620008000100 */
[----:B------:R0:W2:Y:S01]  /*0240*/  SYNCS.EXCH.64 URZ, [UR8+0x18], UR6 ;  /* 0x00001806083f75b2 */ /* 0x0000a20008000100 */
[----:B------:R0:W3:Y:S01]  /*0250*/  SYNCS.EXCH.64 URZ, [UR8+0x8], UR4 ;  /* 0x00000804083f75b2 */ /* 0x0000e20008000100 */
[----:B------:R0:W4:Y:S01]  /*0260*/  SYNCS.EXCH.64 URZ, [UR8+0x20], UR6 ;  /* 0x00002006083f75b2 */ /* 0x0001220008000100 */
[----:B------:R0:W0:Y:S01]  /*0270*/  SYNCS.EXCH.64 URZ, [UR8+0x10], UR4 ;  /* 0x00001004083f75b2 */ /* 0x0000220008000100 */
[----:B------:R0:W0:Y:S01]  /*0280*/  SYNCS.EXCH.64 URZ, [UR8+0x28], UR6 ;  /* 0x00002806083f75b2 */ /* 0x0000220008000100 */
[----:B------:R-:W-:Y:S01]  /*0290*/  NOP ;  /* 0x0000000000007918 */ /* 0x000fe20000000000 */
.L_x_2:
[----:B------:R-:W-:Y:S01]  /*02a0*/  SHF.R.S32.HI R7, RZ, 0x1f, R18 ;  /* 0x0000001fff077819 */ /* 0x000fe20000011412 */
[----:B------:R-:W5:Y:S01]  /*02b0*/  SHFL.IDX PT, R0, R0, RZ, 0x1f ;  /* 0x00001fff00007589 */ /* 0x000f6200000e0000 */
[----:B0-----:R-:W0:Y:S01]  /*02c0*/  S2UR UR8, SR_CTAID.X ;  /* 0x00000000000879c3 */ /* 0x001e220000002500 */
[----:B------:R-:W-:Y:S02]  /*02d0*/  ELECT P0, URZ, PT ;  /* 0x00000000003f782f */ /* 0x000fe40003800000 */
[----:B------:R-:W-:Y:S01]  /*02e0*/  LEA.HI R7, R7, R18, RZ, 0x7 ;  /* 0x0000001207077211 */ /* 0x000fe200078f38ff */
[----:B------:R-:W1:Y:S01]  /*02f0*/  S2R R4, SR_CTAID.Y ;  /* 0x0000000000047919 */ /* 0x000e620000002600 */
[----:B------:R-:W-:Y:S01]  /*0300*/  SHF.R.S32.HI R8, RZ, 0x1f, R3 ;  /* 0x0000001fff087819 */ /* 0x000fe20000011403 */
[----:B------:R-:W-:Y:S01]  /*0310*/  ULDC UR4, c[0x0][0x150] ;  /* 0x0000540000047ab9 */ /* 0x000fe20000000800 */
[----:B------:R-:W-:Y:S01]  /*0320*/  LOP3.LUT R7, R7, 0xffffff80, RZ, 0xc0, !PT ;  /* 0xffffff8007077812 */ /* 0x000fe200078ec0ff */
[----:B------:R-:W-:Y:S01]  /*0330*/  NOP ;  /* 0x0000000000007918 */ /* 0x000fe20000000000 */
[----:B------:R-:W-:Y:S01]  /*0340*/  LEA.HI R8, R8, R3, RZ, 0x2 ;  /* 0x0000000308087211 */ /* 0x000fe200078f10ff */
[----:B------:R-:W2:Y:S01]  /*0350*/  LDC R10, c[0x0][0x144] ;  /* 0x00005100ff0a7b82 */ /* 0x000ea20000000800 */
[----:B------:R-:W-:Y:S01]  /*0360*/  NOP ;  /* 0x0000000000007918 */ /* 0x000fe20000000000 */
[----:B------:R-:W-:Y:S01]  /*0370*/  IMAD.IADD R6, R18, 0x1, -R7 ;  /* 0x0000000112067824 */ /* 0x000fe200078e0a07 */
[----:B------:R-:W-:Y:S01]  /*0380*/  LOP3.LUT R8, R8, 0x3ffffffc, RZ, 0xc0, !PT ;  /* 0x3ffffffc08087812 */ /* 0x000fe200078ec0ff */
[----:B------:R-:W-:Y:S01]  /*0390*/  IMAD.MOV.U32 R22, RZ, RZ, 0x1 ;  /* 0x00000001ff167424 */ /* 0x000fe200078e00ff */
[----:B------:R-:W-:-:S02]  /*03a0*/  ISETP.NE.AND P3, PT, R5, RZ, PT ;  /* 0x000000ff0500720c */ /* 0x000fc40003f65270 */
[----:B------:R-:W-:Y:S01]  /*03b0*/  SHF.R.S32.HI R7, RZ, 0x1f, R6 ;  /* 0x0000001fff077819 */ /* 0x000fe20000011406 */
[----:B------:R-:W-:Y:S01]  /*03c0*/  IMAD.IADD R8, R3, 0x1, -R8 ;  /* 0x0000000103087824 */ /* 0x000fe200078e0a08 */
[----:B------:R-:W3:Y:S02]  /*03d0*/  LDC R13, c[0x0][0x140] ;  /* 0x00005000ff0d7b82 */ /* 0x000ee40000000800 */
[----:B------:R-:W-:Y:S02]  /*03e0*/  LEA.HI R7, R7, R6, RZ, 0x3 ;  /* 0x0000000607077211 */ /* 0x000fe400078f18ff */
[----:B-----5:R-:W-:Y:S02]  /*03f0*/  ISETP.NE.OR P0, PT, R0, RZ, !P0 ;  /* 0x000000ff0000720c */ /* 0x020fe40004705670 */
[--C-:B------:R-:W-:Y:S02]  /*0400*/  SHF.R.S32.HI R0, RZ, 0x3, R7.reuse ;  /* 0x00000003ff007819 */ /* 0x100fe40000011407 */
[----:B------:R-:W-:-:S02]  /*0410*/  SHF.R.S32.HI R7, RZ, 0x1f, R7 ;  /* 0x0000001fff077819 */ /* 0x000fc40000011407 */
[----:B0-----:R-:W-:Y:S02]  /*0420*/  I2FP.F32.U32 R9, UR8 ;  /* 0x0000000800097c45 */ /* 0x001fe40008201000 */
[----:B------:R-:W-:-:S03]  /*0430*/  LEA.HI R7, R7, R0, RZ, 0x2 ;  /* 0x0000000007077211 */ /* 0x000fc600078f10ff */
[----:B------:R-:W-:Y:S01]  /*0440*/  FMUL R9, R9, UR4 ;  /* 0x0000000409097c20 */ /* 0x000fe20008400000 */
[----:B------:R-:W-:Y:S01]  /*0450*/  LOP3.LUT R7, R7, 0xfffffffc, RZ, 0xc0, !PT ;  /* 0xfffffffc07077812 */ /* 0x000fe200078ec0ff */
[----:B------:R-:W-:Y:S01]  /*0460*/  VOTEU.ALL UP0, P0 ;  /* 0x00000000003f7886 */ /* 0x000fe20000000000 */
[----:B-1----:R-:W-:Y:S01]  /*0470*/  I2FP.F32.U32 R3, R4 ;  /* 0x0000000400037245 */ /* 0x002fe20000201000 */
[----:B------:R-:W-:Y:S01]  /*0480*/  ULDC UR4, c[0x0][0x154] ;  /* 0x0000550000047ab9 */ /* 0x000fe20000000800 */
[----:B------:R-:W-:Y:S01]  /*0490*/  VOTEU.ALL UP1, P0 ;  /* 0x00000000003f7886 */ /* 0x000fe20000020000 */
[----:B------:R-:W0:Y:S01]  /*04a0*/  F2I.U32.TRUNC.NTZ R9, R9 ;  /* 0x0000000900097305 */ /* 0x000e22000020f000 */
[----:B------:R-:W-:Y:S01]  /*04b0*/  IMAD.IADD R7, R0, 0x1, -R7 ;  /* 0x0000000100077824 */ /* 0x000fe200078e0a07 */
[----:B------:R-:W1:Y:S01]  /*04c0*/  @!UP0 S2UR UR7, SR_CgaCtaId ;  /* 0x00000000000789c3 */ /* 0x000e620000008800 */
[----:B------:R-:W-:Y:S01]  /*04d0*/  FMUL R12, R3, UR4 ;  /* 0x00000004030c7c20 */ /* 0x000fe20008400000 */
[----:B------:R-:W-:Y:S01]  /*04e0*/  UMOV UR4, 0x20 ;  /* 0x0000002000047882 */ /* 0x000fe20000000000 */
[----:B------:R-:W-:Y:S01]  /*04f0*/  IMAD R8, R8, 0x4, R7 ;  /* 0x0000000408087824 */ /* 0x000fe200078e0207 */
[----:B------:R-:W-:Y:S01]  /*0500*/  @!UP0 UMOV UR6, 0x400 ;  /* 0x0000040000068882 */ /* 0x000fe20000000000 */
[----:B------:R-:W-:-:S04]  /*0510*/  @!UP0 UIADD3 UR4, -UR4, 0x100000, URZ ;  /* 0x0010000004048890 */ /* 0x000fc8000fffe13f */
[----:B------:R-:W-:Y:S02]  /*0520*/  @!UP0 USHF.L.U32 UR5, UR4, 0xb, URZ ;  /* 0x0000000b04058899 */ /* 0x000fe4000800063f */
[----:B------:R-:W-:Y:S01]  /*0530*/  @!UP0 USHF.L.U32 UR4, UR4, 0x1, URZ ;  /* 0x0000000104048899 */ /* 0x000fe2000800063f */
[----:B---3--:R-:W-:Y:S01]  /*0540*/  ISETP.EQ.U32.AND P2, PT, R13, 0x1, PT ;  /* 0x000000010d00780c */ /* 0x008fe20003f42070 */
[----:B------:R-:W3:Y:S01]  /*0550*/  F2I.U32.TRUNC.NTZ R12, R12 ;  /* 0x0000000c000c7305 */ /* 0x000ee2000020f000 */
[----:B------:R-:W-:Y:S01]  /*0560*/  LEA.HI R0, R8, R8, RZ, 0x1 ;  /* 0x0000000808007211 */ /* 0x000fe200078f08ff */
[----:B------:R-:W5:Y:S03]  /*0570*/  LDC R7, c[0x0][0x148] ;  /* 0x00005200ff077b82 */ /* 0x000f660000000800 */
[----:B------:R-:W-:Y:S01]  /*0580*/  LOP3.LUT R11, R0, 0xfffffffe, RZ, 0xc0, !PT ;  /* 0xfffffffe000b7812 */ /* 0x000fe200078ec0ff */
[----:B0-----:R-:W-:Y:S01]  /*0590*/  IMAD.MOV R15, RZ, RZ, -R9 ;  /* 0x000000ffff0f7224 */ /* 0x001fe200078e0a09 */
[----:B------:R-:W-:-:S03]  /*05a0*/  SHF.R.S32.HI R9, RZ, 0x1f, R2 ;  /* 0x0000001fff097819 */ /* 0x000fc60000011402 */
[----:B--2---:R-:W-:Y:S01]  /*05b0*/  IMAD R3, R10, R15, UR8 ;  /* 0x000000080a037e24 */ /* 0x004fe2000f8e020f */
[----:B------:R-:W-:Y:S01]  /*05c0*/  LEA.HI R9, R9, R2, RZ, 0x2 ;  /* 0x0000000209097211 */ /* 0x000fe200078f10ff */
[C---:B------:R-:W-:Y:S02]  /*05d0*/  IMAD.IADD R0, R8.reuse, 0x1, -R11 ;  /* 0x0000000108007824 */ /* 0x040fe400078e0a0b */
[----:B------:R-:W-:Y:S01]  /*05e0*/  IMAD.SHL.U32 R11, R8, 0x4, RZ ;  /* 0x00000004080b7824 */ /* 0x000fe200078e00ff */
[----:B------:R-:W-:Y:S01]  /*05f0*/  LOP3.LUT R9, R9, 0xfffffffc, RZ, 0xc0, !PT ;  /* 0xfffffffc09097812 */ /* 0x000fe200078ec0ff */
[----:B---3--:R-:W-:Y:S01]  /*0600*/  IMAD.MOV R21, RZ, RZ, -R12 ;  /* 0x000000ffff157224 */ /* 0x008fe200078e0a0c */
[----:B------:R-:W-:Y:S01]  /*0610*/  ISETP.NE.AND P4, PT, R0, R3, PT ;  /* 0x000000030000720c */ /* 0x000fe20003f85270 */
[----:B-1----:R-:W-:Y:S01]  /*0620*/  @!UP0 ULEA UR6, UR7, UR6, 0x18 ;  /* 0x0000000607068291 */ /* 0x002fe2000f8ec03f */
[----:B------:R-:W-:Y:S01]  /*0630*/  LOP3.LUT R152, R8, 0xc, R11, 0x78, !PT ;  /* 0x0000000c08987812 */ /* 0x000fe200078e780b */
[----:B------:R-:W-:Y:S01]  /*0640*/  IMAD.IADD R0, R2, 0x1, -R9 ;  /* 0x0000000102007824 */ /* 0x000fe200078e0a09 */
[----:B------:R-:W-:Y:S01]  /*0650*/  VOTEU.ALL UP0, P0 ;  /* 0x00000000003f7886 */ /* 0x000fe20000000000 */
[----:B------:R-:W-:Y:S01]  /*0660*/  LOP3.LUT P0, RZ, R6, 0x7, RZ, 0xc0, !PT ;  /* 0x0000000706ff7812 */ /* 0x000fe2000780c0ff */
[----:B------:R-:W-:-:S02]  /*0670*/  VIADD R6, R5, 0xffffffff ;  /* 0xffffffff05067836 */ /* 0x000fc40000000000 */
[----:B------:R-:W-:Y:S01]  /*0680*/  ISETP.NE.AND P1, PT, R0, 0x3, PT ;  /* 0x000000030000780c */ /* 0x000fe20003f25270 */
[----:B-----5:R-:W-:Y:S01]  /*0690*/  IMAD R9, R7, R21, R4 ;  /* 0x0000001507097224 */ /* 0x020fe200078e0204 */
[----:B------:R-:W-:Y:S02]  /*06a0*/  ISETP.LT.U32.AND P0, PT, R152, 0x4, !P0 ;  /* 0x000000049800780c */ /* 0x000fe40004701070 */
[----:B------:R-:W-:Y:S01]  /*06b0*/  ISETP.EQ.OR P1, PT, R0, RZ, !P1 ;  /* 0x000000ff0000720c */ /* 0x000fe20004f22670 */
[----:B------:R-:W0:Y:S02]  /*06c0*/  FENCE.VIEW.ASYNC.S ;  /* 0x00000000000073c6 */ /* 0x000e240000000000 */
[----:B0-----:R0:W1:Y:S01]  /*06d0*/  @!UP0 SYNCS.EXCH.64 URZ, [UR6+0x40], UR4 ;  /* 0x00004004063f85b2 */ /* 0x0010620008000100 */
[----:B------:R-:W-:Y:S02]  /*06e0*/  @P4 LEA.HI R2, R152, R152, RZ, 0x1 ;  /* 0x0000009898024211 */ /* 0x000fe400078f08ff */
[----:B------:R-:W-:-:S02]  /*06f0*/  ISETP.EQ.AND P1, PT, R5, RZ, P1 ;  /* 0x000000ff0500720c */ /* 0x000fc40000f22270 */
[----:B------:R-:W-:Y:S02]  /*0700*/  @P4 SHF.R.S32.HI R2, RZ, 0x1, R2 ;  /* 0x00000001ff024819 */ /* 0x000fe40000011402 */
[----:B------:R-:W-:Y:S02]  /*0710*/  ISETP.GE.U32.AND P6, PT, R6, 0x2, PT ;  /* 0x000000020600780c */ /* 0x000fe40003fc6070 */
[----:B------:R-:W-:Y:S02]  /*0720*/  @P4 ISETP.NE.AND P5, PT, R2, R9, PT ;  /* 0x000000090200420c */ /* 0x000fe40003fa5270 */
[----:B------:R-:W-:Y:S02]  /*0730*/  SEL R9, RZ, 0x1, !P0 ;  /* 0x00000001ff097807 */ /* 0x000fe40004000000 */
[----:B------:R-:W-:Y:S02]  /*0740*/  @P4 SEL R22, RZ, 0x1, P5 ;  /* 0x00000001ff164807 */ /* 0x000fe40002800000 */
[----:B------:R-:W-:Y:S01]  /*0750*/  SEL R19, RZ, 0x1, !P1 ;  /* 0x00000001ff137807 */ /* 0x000fe20004800000 */
[----:B------:R0:W2:Y:S01]  /*0760*/  @!UP1 SYNCS.EXCH.64 URZ, [UR6+0x48], UR4 ;  /* 0x00004804063f95b2 */ /* 0x0000a20008000100 */
[----:B------:R-:W-:Y:S01]  /*0770*/  LOP3.LUT R22, R22, R9, RZ, 0xc0, !PT ;  /* 0x0000000916167212 */ /* 0x000fe200078ec0ff */
[----:B------:R-:W-:Y:S01]  /*0780*/  NOP ;  /* 0x0000000000007918 */ /* 0x000fe20000000000 */
[----:B------:R-:W-:Y:S01]  /*0790*/  SEL R19, R19, 0x2, P6 ;  /* 0x0000000213137807 */ /* 0x000fe20003000000 */
[----:B------:R-:W-:Y:S06]  /*07a0*/  @!P2 BRA `(.L_x_3) ;  /* 0x000000000008a947 */ /* 0x000fec0003800000 */
[----:B-12-4-:R-:W-:Y:S01]  /*07b0*/  UCGABAR_ARV ;  /* 0x00000000000079c7 */ /* 0x016fe20008000000 */
[----:B------:R-:W-:Y:S05]  /*07c0*/  BRA `(.L_x_4) ;  /* 0x0000000000047947 */ /* 0x000fea0003800000 */
.L_x_3:
[----:B-12-4-:R-:W-:Y:S01]  /*07d0*/  NOP ;  /* 0x0000000000007918 */ /* 0x016fe20000000000 */
.L_x_4:
[----:B------:R-:W1:Y:S01]  /*07e0*/  LDC R2, c[0x0][0x65c] ;  /* 0x00019700ff027b82 */ /* 0x000e620000000800 */
[----:B------:R-:W-:Y:S02]  /*07f0*/  IMAD.U32 R8, RZ, RZ, UR8 ;  /* 0x00000008ff087e24 */ /* 0x000fe4000f8e00ff */
[----:B------:R-:W-:Y:S01]  /*0800*/  IMAD.MOV.U32 R9, RZ, RZ, RZ ;  /* 0x000000ffff097224 */ /* 0x000fe200078e00ff */
[----:B-1----:R-:W-:-:S04]  /*0810*/  ISETP.NE.AND P1, PT, R2, 0x1, PT ;  /* 0x000000010200780c */ /* 0x002fc80003f25270 */
[----:B------:R-:W-:-:S09]  /*0820*/  P2R R5, PR, RZ, 0x2 ;  /* 0x00000002ff057803 */ /* 0x000fd20000000000 */
[----:B------:R-:W1:Y:S01]  /*0830*/  @P1 LDC R17, c[0x0][0x10] ;  /* 0x00000400ff111b82 */ /* 0x000e620000000800 */
[----:B------:R-:W-:Y:S02]  /*0840*/  @P1 IMAD.MOV.U32 R5, RZ, RZ, RZ ;  /* 0x000000ffff051224 */ /* 0x000fe400078e00ff */
[----:B------:R-:W-:-:S05]  /*0850*/  @P1 IMAD.MOV.U32 R13, RZ, RZ, RZ ;  /* 0x000000ffff0d1224 */ /* 0x000fca00078e00ff */
[----:B------:R-:W2:Y:S01]  /*0860*/  @!P1 LDC R11, c[0x0][0xc] ;  /* 0x00000300ff0b9b82 */ /* 0x000ea20000000800 */
[----:B-1----:R-:W-:-:S04]  /*0870*/  @P1 IMAD.WIDE.U32 R16, R17, UR8, R4 ;  /* 0x0000000811101c25 */ /* 0x002fc8000f8e0004 */
[----:B------:R-:W-:Y:S02]  /*0880*/  @P1 IMAD.IADD R17, R17, 0x1, R13 ;  /* 0x0000000111111824 */ /* 0x000fe400078e020d */
[----:B--2---:R-:W-:-:S04]  /*0890*/  @!P1 IMAD.WIDE.U32 R8, R4, R11, R8 ;  /* 0x0000000b04089225 */ /* 0x004fc800078e0008 */
[----:B------:R-:W-:Y:S02]  /*08a0*/  @!P1 IMAD.MOV.U32 R16, RZ, RZ, R8 ;  /* 0x000000ffff109224 */ /* 0x000fe400078e0008 */
[----:B------:R-:W-:Y:S01]  /*08b0*/  @!P1 IMAD.MOV.U32 R17, RZ, RZ, R9 ;  /* 0x000000ffff119224 */ /* 0x000fe200078e0009 */
[----:B------:R-:W-:Y:S06]  /*08c0*/  @!P2 BRA `(.L_x_5) ;  /* 0x00000000000ca947 */ /* 0x000fec0003800000 */
[----:B------:R-:W-:Y:S01]  /*08d0*/  UCGABAR_WAIT ;  /* 0x0000000000007dc7 */ /* 0x000fe20008000000 */
[----:B------:R-:W-:Y:S01]  /*08e0*/  CCTL.IVALL ;  /* 0x00000000ff00798f */ /* 0x000fe20002000000 */
[----:B------:R-:W-:Y:S05]  /*08f0*/  BRA `(.L_x_6) ;  /* 0x0000000000047947 */ /* 0x000fea0003800000 */
.L_x_5:
[----:B------:R-:W-:Y:S06]  /*0900*/  BAR.SYNC.DEFER_BLOCKING 0x0 ;  /* 0x0000000000007b1d */ /* 0x000fec0000010000 */
.L_x_6:
[----:B------:R-:W-:Y:S05]  /*0910*/  @!P3 BRA `(.L_x_7) ;  /* 0x0000009400e0b947 */ /* 0x000fea0003800000 */
[----:B------:R-:W-:-:S13]  /*0920*/  ISETP.GT.U32.AND P0, PT, R6, 0x1, PT ;  /* 0x000000010600780c */ /* 0x000fda0003f04070 */
[----:B0-----:R-:W-:Y:S05]  /*0930*/  @P0 EXIT ;  /* 0x000000000000094d */ /* 0x001fea0003800000 */
[----:B------:R-:W-:Y:S01]  /*0940*/  ULDC.64 UR4, c[0x0][0x650] ;  /* 0x0001940000047ab9 */ /* 0x000fe20000000a00 */
[----:B------:R-:W-:Y:S01]  /*0950*/  PRMT R0, RZ, 0x7610, R0 ;  /* 0x00007610ff007816 */ /* 0x000fe20000000000 */
[----:B------:R-:W-:Y:S01]  /*0960*/  IMAD.MOV.U32 R154, RZ, RZ, -0x1 ;  /* 0xffffffffff9a7424 */ /* 0x000fe200078e00ff */
[----:B------:R-:W-:Y:S01]  /*0970*/  ISETP.GE.U32.AND P0, PT, R16, UR4, PT ;  /* 0x0000000410007c0c */ /* 0x000fe2000bf06070 */
[----:B------:R-:W-:Y:S02]  /*0980*/  IMAD.MOV.U32 R153, RZ, RZ, -0x1 ;  /* 0xffffffffff997424 */ /* 0x000fe400078e00ff */
[----:B------:R-:W-:Y:S01]  /*0990*/  IMAD.MOV.U32 R23, RZ, RZ, -0x1 ;  /* 0xffffffffff177424 */ /* 0x000fe200078e00ff */
[----:B------:R-:W-:-:S13]  /*09a0*/  ISETP.GE.U32.AND.EX P0, PT, R17, UR5, PT, P0 ;  /* 0x0000000511007c0c */ /* 0x000fda000bf06100 */
[----:B------:R-:W-:Y:S05]  /*09b0*/  @P0 BRA `(.L_x_8) ;  /* 0x00000004002c0947 */ /* 0x000fea0003800000 */
[----:B------:R-:W0:Y:S01]  /*09c0*/  LDC.64 R24, c[0x0][0x628] ;  /* 0x00018a00ff187b82 */ /* 0x000e220000000a00 */
[----:B------:R-:W-:Y:S02]  /*09d0*/  IMAD.MOV.U32 R8, RZ, RZ, R16 ;  /* 0x000000ffff087224 */ /* 0x000fe400078e0010 */
[----:B------:R-:W-:-:S05]  /*09e0*/  IMAD.MOV.U32 R9, RZ, RZ, R17 ;  /* 0x000000ffff097224 */ /* 0x000fca00078e0011 */
[----:B------:R-:W1:Y:S08]  /*09f0*/  LDC R0, c[0x0][0x630] ;  /* 0x00018c00ff007b82 */ /* 0x000e700000000800 */
[----:B------:R-:W2:Y:S01]  /*0a00*/  LDC.64 R26, c[0x0][0x620] ;  /* 0x00018800ff1a7b82 */ /* 0x000ea20000000a00 */
[----:B0-----:R-:W-:-:S04]  /*0a10*/  ISETP.NE.U32.AND P0, PT, R24, RZ, PT ;  /* 0x000000ff1800720c */ /* 0x001fc80003f05070 */
[----:B------:R-:W-:-:S13]  /*0a20*/  ISETP.NE.AND.EX P0, PT, R25, RZ, PT, P0 ;  /* 0x000000ff1900720c */ /* 0x000fda0003f05300 */
[----:B-12---:R-:W-:Y:S05]  /*0a30*/  @!P0 BRA `(.L_x_9) ;  /* 0x0000000000288947 */ /* 0x006fea0003800000 */
[----:B------:R-:W0:Y:S02]  /*0a40*/  LDC R13, c[0x0][0x634] ;  /* 0x00018d00ff0d7b82 */ /* 0x000e240000000800 */
[----:B0-----:R-:W-:-:S05]  /*0a50*/  IADD3 R13, P0, R16, R13, RZ ;  /* 0x0000000d100d7210 */ /* 0x001fca0007f1e0ff */
[----:B------:R-:W-:-:S04]  /*0a60*/  IMAD.X R15, RZ, RZ, R17, P0 ;  /* 0x000000ffff0f7224 */ /* 0x000fc800000e0611 */
[----:B------:R-:W-:-:S04]  /*0a70*/  IMAD.WIDE.U32 R8, R15, R24, RZ ;  /* 0x000000180f087225 */ /* 0x000fc800078e00ff */
[----:B------:R-:W-:-:S04]  /*0a80*/  IMAD.WIDE.U32 R10, P0, R13, R25, R8 ;  /* 0x000000190d0a7225 */ /* 0x000fc80007800008 */
[----:B------:R-:W-:-:S04]  /*0a90*/  IMAD.WIDE.U32 R8, R13, R24, RZ ;  /* 0x000000180d087225 */ /* 0x000fc800078e00ff */
[----:B------:R-:W-:Y:S01]  /*0aa0*/  IMAD.X R13, RZ, RZ, RZ, P0 ;  /* 0x000000ffff0d7224 */ /* 0x000fe200000e06ff */
[----:B------:R-:W-:Y:S01]  /*0ab0*/  IADD3 RZ, P0, R9, R10, RZ ;  /* 0x0000000a09ff7210 */ /* 0x000fe20007f1e0ff */
[----:B------:R-:W-:-:S04]  /*0ac0*/  IMAD.MOV.U32 R12, RZ, RZ, R11 ;  /* 0x000000ffff0c7224 */ /* 0x000fc800078e000b */
[----:B------:R-:W-:-:S08]  /*0ad0*/  IMAD.WIDE.U32.X R8, R15, R25, R12, P0 ;  /* 0x000000190f087225 */ /* 0x000fd000000e040c */
.L_x_9:
[----:B------:R-:W0:Y:S01]  /*0ae0*/  LDC.64 R24, c[0x0][0x640] ;  /* 0x00019000ff187b82 */ /* 0x000e220000000a00 */
[-CC-:B------:R-:W-:Y:S01]  /*0af0*/  SHF.R.U64 R28, R8, R0.reuse, R9.reuse ;  /* 0x00000000081c7219 */ /* 0x180fe20000001209 */
[----:B------:R-:W-:Y:S01]  /*0b00*/  IMAD R30, R7, R21, R4 ;  /* 0x00000015071e7224 */ /* 0x000fe200078e0204 */
[----:B------:R-:W-:Y:S01]  /*0b10*/  SHF.R.U32.HI R0, RZ, R0, R9 ;  /* 0x00000000ff007219 */ /* 0x000fe20000011609 */
[----:B------:R-:W-:Y:S01]  /*0b20*/  IMAD.MOV.U32 R21, RZ, RZ, 0x1 ;  /* 0x00000001ff157424 */ /* 0x000fe200078e00ff */
[----:B------:R-:W-:-:S03]  /*0b30*/  IADD3 R5, P0, RZ, -R28, RZ ;  /* 0x8000001cff057210 */ /* 0x000fc60007f1e0ff */
[----:B------:R-:W1:Y:S02]  /*0b40*/  LDC R6, c[0x0][0x618] ;  /* 0x00018600ff067b82 */ /* 0x000e640000000800 */
[----:B------:R-:W-:-:S04]  /*0b50*/  IMAD.X R9, RZ, RZ, ~R0, P0 ;  /* 0x000000ffff097224 */ /* 0x000fc800000e0e00 */
[-C--:B------:R-:W-:Y:S02]  /*0b60*/  IMAD R0, R9, R26.reuse, RZ ;  /* 0x0000001a09007224 */ /* 0x080fe400078e02ff */
[----:B------:R-:W2:Y:S01]  /*0b70*/  LDC R11, c[0x0][0x608] ;  /* 0x00018200ff0b7b82 */ /* 0x000ea20000000800 */
[----:B------:R-:W-:-:S04]  /*0b80*/  IMAD.WIDE.U32 R8, R5, R26, R16 ;  /* 0x0000001a05087225 */ /* 0x000fc800078e0010 */
[----:B------:R-:W-:-:S03]  /*0b90*/  IMAD R5, R5, R27, R0 ;  /* 0x0000001b05057224 */ /* 0x000fc600078e0200 */
[----:B------:R-:W3:Y:S01]  /*0ba0*/  LDC R12, c[0x0][0x658] ;  /* 0x00019600ff0c7b82 */ /* 0x000ee20000000800 */
[----:B0-----:R-:W-:Y:S01]  /*0bb0*/  ISETP.NE.U32.AND P0, PT, R24, RZ, PT ;  /* 0x000000ff1800720c */ /* 0x001fe20003f05070 */
[----:B------:R-:W-:Y:S02]  /*0bc0*/  IMAD.IADD R5, R9, 0x1, R5 ;  /* 0x0000000109057824 */ /* 0x000fe400078e0205 */
[----:B------:R-:W-:Y:S01]  /*0bd0*/  IMAD.MOV.U32 R9, RZ, RZ, -0x1 ;  /* 0xffffffffff097424 */ /* 0x000fe200078e00ff */
[----:B------:R-:W-:-:S03]  /*0be0*/  ISETP.NE.AND.EX P0, PT, R25, RZ, PT, P0 ;  /* 0x000000ff1900720c */ /* 0x000fc60003f05300 */
[----:B------:R-:W0:Y:S01]  /*0bf0*/  LDC R15, c[0x0][0x600] ;  /* 0x00018000ff0f7b82 */ /* 0x000e220000000800 */
[-CC-:B-1----:R-:W-:Y:S02]  /*0c00*/  SHF.R.U64 R13, R8, R6.reuse, R5.reuse ;  /* 0x00000006080d7219 */ /* 0x182fe40000001205 */
[----:B------:R-:W-:-:S05]  /*0c10*/  SHF.R.U32.HI R0, RZ, R6, R5 ;  /* 0x00000006ff007219 */ /* 0x000fca0000011605 */
[----:B------:R-:W1:Y:S01]  /*0c20*/  LDC R14, c[0x0][0x648] ;  /* 0x00019200ff0e7b82 */ /* 0x000e620000000800 */
[-CC-:B--2---:R-:W-:Y:S02]  /*0c30*/  SHF.R.U64 R27, R13, R11.reuse, R0.reuse ;  /* 0x0000000b0d1b7219 */ /* 0x184fe40000001200 */
[----:B------:R-:W-:-:S05]  /*0c40*/  SHF.R.U32.HI R5, RZ, R11, R0 ;  /* 0x0000000bff057219 */ /* 0x000fca0000011600 */
[----:B------:R-:W2:Y:S01]  /*0c50*/  LDC R20, c[0x0][0x638] ;  /* 0x00018e00ff147b82 */ /* 0x000ea20000000800 */
[-CC-:B---3--:R-:W-:Y:S02]  /*0c60*/  SHF.R.U64 R26, R27, R12.reuse, R5.reuse ;  /* 0x0000000c1b1a7219 */ /* 0x188fe40000001205 */
[-C--:B------:R-:W-:Y:S02]  /*0c70*/  SHF.L.U32 R0, R9, R12.reuse, RZ ;  /* 0x0000000c09007219 */ /* 0x080fe400000006ff */
[----:B------:R-:W-:Y:S01]  /*0c80*/  SHF.R.U32.HI R5, RZ, R12, R5 ;  /* 0x0000000cff057219 */ /* 0x000fe20000011605 */
[----:B------:R-:W-:Y:S01]  /*0c90*/  IMAD.MOV.U32 R4, RZ, RZ, R26 ;  /* 0x000000ffff047224 */ /* 0x000fe200078e001a */
[----:B------:R-:W-:Y:S01]  /*0ca0*/  LOP3.LUT R10, RZ, R0, RZ, 0x33, !PT ;  /* 0x00000000ff0a7212 */ /* 0x000fe200078e33ff */
[----:B------:R-:W3:Y:S01]  /*0cb0*/  LDC R23, c[0x0][0x610] ;  /* 0x00018400ff177b82 */ /* 0x000ee20000000800 */
[----:B------:R-:W-:Y:S05]  /*0cc0*/  @!P0 BRA `(.L_x_10) ;  /* 0x0000000000288947 */ /* 0x000fea0003800000 */
[----:B------:R-:W4:Y:S02]  /*0cd0*/  LDC R9, c[0x0][0x64c] ;  /* 0x00019300ff097b82 */ /* 0x000f240000000800 */
[----:B----4-:R-:W-:-:S05]  /*0ce0*/  IADD3 R9, P0, R26, R9, RZ ;  /* 0x000000091a097210 */ /* 0x010fca0007f1e0ff */
        /* <DEDUP_REMOVED lines=8> */
.L_x_10:
[----:B-1----:R-:W-:Y:S01]  /*0d70*/  SHF.R.U64 R4, R4, R14, R5 ;  /* 0x0000000e04047219 */ /* 0x002fe20000001205 */
[----:B0-----:R-:W-:Y:S01]  /*0d80*/  VIADD R6, R15, 0xffffffff ;  /* 0xffffffff0f067836 */ /* 0x001fe20000000000 */
[----:B------:R-:W-:Y:S02]  /*0d90*/  SHF.L.U32 R0, R21, R12, RZ ;  /* 0x0000000c15007219 */ /* 0x000fe400000006ff */
[----:B------:R-:W-:Y:S01]  /*0da0*/  LOP3.LUT R5, R27, R10, RZ, 0xc0, !PT ;  /* 0x0000000a1b057212 */ /* 0x000fe200078ec0ff */
[----:B------:R-:W-:Y:S01]  /*0db0*/  IMAD.MOV R7, RZ, RZ, -R4 ;  /* 0x000000ffff077224 */ /* 0x000fe200078e0a04 */
[----:B------:R-:W-:Y:S02]  /*0dc0*/  SEL R3, R3, R30, !P1 ;  /* 0x0000001e03037207 */ /* 0x000fe40004800000 */
[----:B------:R-:W-:Y:S01]  /*0dd0*/  LOP3.LUT R6, R13, R6, RZ, 0xc0, !PT ;  /* 0x000000060d067212 */ /* 0x000fe200078ec0ff */
[----:B------:R-:W-:Y:S02]  /*0de0*/  IMAD R4, R0, R4, R5 ;  /* 0x0000000400047224 */ /* 0x000fe400078e0205 */
[----:B--2---:R-:W-:-:S02]  /*0df0*/  IMAD R0, R7, R20, R26 ;  /* 0x0000001407007224 */ /* 0x004fc400078e021a */
[----:B---3--:R-:W-:Y:S02]  /*0e00*/  IMAD R3, R4, R23, R3 ;  /* 0x0000001704037224 */ /* 0x008fe400078e0203 */
[----:B------:R-:W-:Y:S02]  /*0e10*/  IMAD R154, R0, R15, R6 ;  /* 0x0000000f009a7224 */ /* 0x000fe400078e0206 */
[----:B------:R-:W-:Y:S02]  /*0e20*/  IMAD.MOV.U32 R4, RZ, RZ, 0x1 ;  /* 0x00000001ff047424 */ /* 0x000fe400078e00ff */
[----:B------:R-:W-:Y:S01]  /*0e30*/  IMAD.MOV.U32 R23, RZ, RZ, R28 ;  /* 0x000000ffff177224 */ /* 0x000fe200078e001c */
[----:B------:R-:W-:Y:S02]  /*0e40*/  SEL R153, R154, R3, !P1 ;  /* 0x000000039a997207 */ /* 0x000fe40004800000 */
[----:B------:R-:W-:Y:S02]  /*0e50*/  PRMT R0, R4, 0x7610, R0 ;  /* 0x0000761004007816 */ /* 0x000fe40000000000 */
[----:B------:R-:W-:-:S07]  /*0e60*/  SEL R154, R3, R154, !P1 ;  /* 0x0000009a039a7207 */ /* 0x000fce0004800000 */
.L_x_8:
[----:B------:R-:W-:-:S08]  /*0e70*/  NOP ;  /* 0x0000000000007918 */ /* 0x000fd00000000000 */
[----:B------:R-:W0:Y:S02]  /*0e80*/  USETMAXREG.TRY_ALLOC.CTAPOOL UP0, 0xe8 ;  /* 0x000000e8000079c8 */ /* 0x000e240008000600 */
[----:B0-----:R-:W-:-:S13]  /*0e90*/  PLOP3.LUT P0, PT, PT, PT, UP0, 0x80, 0x0 ;  /* 0x000000000000781c */ /* 0x001fda0003f0f008 */
[----:B------:R-:W-:Y:S05]  /*0ea0*/  @!P0 BRA `(.L_x_8) ;  /* 0xfffffffc00f08947 */ /* 0x000fea000383ffff */
[----:B------:R-:W-:Y:S01]  /*0eb0*/  ULDC.64 UR4, c[0x0][0x598] ;  /* 0x0001660000047ab9 */ /* 0x000fe20000000a00 */
[----:B------:R-:W-:Y:S01]  /*0ec0*/  ULDC.64 UR36, c[0x0][0x208] ;  /* 0x0000820000247ab9 */ /* 0x000fe20000000a00 */
[----:B------:R-:W-:-:S04]  /*0ed0*/  ISETP.NE.U32.AND P0, PT, RZ, UR4, PT ;  /* 0x00000004ff007c0c */ /* 0x000fc8000bf05070 */
[----:B------:R-:W-:-:S13]  /*0ee0*/  ISETP.NE.AND.EX P0, PT, RZ, UR5, PT, P0 ;  /* 0x00000005ff007c0c */ /* 0x000fda000bf05300 */
[----:B------:R-:W-:Y:S05]  /*0ef0*/  @!P0 BRA `(.L_x_11) ;  /* 0x00000000001c8947 */ /* 0x000fea0003800000 */
[----:B------:R-:W0:Y:S02]  /*0f00*/  LDC.64 R4, c[0x0][0x598] ;  /* 0x00016600ff047b82 */ /* 0x000e240000000a00 */
[----:B0-----:R-:W2:Y:S02]  /*0f10*/  LDG.E.64 R4, desc[UR36][R4.64] ;  /* 0x0000002404047981 */ /* 0x001ea4000c1e1b00 */
[----:B--2---:R-:W-:-:S04]  /*0f20*/  ISETP.NE.U32.AND P0, PT, R4, RZ, PT ;  /* 0x000000ff0400720c */ /* 0x004fc80003f05070 */
[----:B------:R-:W-:-:S13]  /*0f30*/  ISETP.NE.AND.EX P0, PT, R5, RZ, PT, P0 ;  /* 0x000000ff0500720c */ /* 0x000fda0003f05300 */
[----:B------:R-:W-:Y:S05]  /*0f40*/  @!P0 BRA `(.L_x_11) ;  /* 0x0000000000088947 */ /* 0x000fea0003800000 */
[----:B------:R0:W5:Y:S01]  /*0f50*/  LD.E R155, desc[UR36][R4.64] ;  /* 0x00000024049b7980 */ /* 0x000162000c101900 */
[----:B------:R-:W-:Y:S05]  /*0f60*/  BRA `(.L_x_12) ;  /* 0x0000000000247947 */ /* 0x000fea0003800000 */
.L_x_11:
[----:B------:R-:W-:Y:S02]  /*0f70*/  ULDC.64 UR4, c[0x0][0x588] ;  /* 0x0001620000047ab9 */ /* 0x000fe40000000a00 */
[----:B------:R-:W-:-:S04]  /*0f80*/  ISETP.NE.U32.AND P0, PT, RZ, UR4, PT ;  /* 0x00000004ff007c0c */ /* 0x000fc8000bf05070 */
[----:B------:R-:W-:-:S13]  /*0f90*/  ISETP.NE.AND.EX P0, PT, RZ, UR5, PT, P0 ;  /* 0x00000005ff007c0c */ /* 0x000fda000bf05300 */
[----:B------:R-:W-:Y:S05]  /*0fa0*/  @!P0 BRA `(.L_x_13) ;  /* 0x00000000000c8947 */ /* 0x000fea0003800000 */
[----:B------:R-:W0:Y:S02]  /*0fb0*/  LDC.64 R4, c[0x0][0x588] ;  /* 0x00016200ff047b82 */ /* 0x000e240000000a00 */
[----:B0-----:R1:W5:Y:S01]  /*0fc0*/  LDG.E R155, desc[UR36][R4.64] ;  /* 0x00000024049b7981 */ /* 0x001362000c1e1900 */
[----:B------:R-:W-:Y:S05]  /*0fd0*/  BRA `(.L_x_12) ;  /* 0x0000000000087947 */ /* 0x000fea0003800000 */
.L_x_13:
[----:B------:R-:W-:Y:S02]  /*0fe0*/  ULDC UR4, c[0x0][0x580] ;  /* 0x0001600000047ab9 */ /* 0x000fe40000000800 */
[----:B------:R-:W-:-:S07]  /*0ff0*/  IMAD.U32 R155, RZ, RZ, UR4 ;  /* 0x00000004ff9b7e24 */ /* 0x000fce000f8e00ff */
.L_x_12:
[----:B------:R-:W-:Y:S02]  /*1000*/  ULDC.64 UR4, c[0x0][0x5a0] ;  /* 0x0001680000047ab9 */ /* 0x000fe40000000a00 */
[----:B------:R-:W-:-:S04]  /*1010*/  ISETP.NE.U32.AND P0, PT, RZ, UR4, PT ;  /* 0x00000004ff007c0c */ /* 0x000fc8000bf05070 */
[----:B------:R-:W-:-:S13]  /*1020*/  ISETP.NE.AND.EX P0, PT, RZ, UR5, PT, P0 ;  /* 0x00000005ff007c0c */ /* 0x000fda000bf05300 */
[----:B------:R-:W-:Y:S05]  /*1030*/  @!P0 BRA `(.L_x_14) ;  /* 0x00000000001c8947 */ /* 0x000fea0003800000 */
[----:B01----:R-:W0:Y:S02]  /*1040*/  LDC.64 R4, c[0x0][0x5a0] ;  /* 0x00016800ff047b82 */ /* 0x003e240000000a00 */
[----:B0-----:R-:W2:Y:S02]  /*1050*/  LDG.E.64 R4, desc[UR36][R4.64] ;  /* 0x0000002404047981 */ /* 0x001ea4000c1e1b00 */
[----:B--2---:R-:W-:-:S04]  /*1060*/  ISETP.NE.U32.AND P0, PT, R4, RZ, PT ;  /* 0x000000ff0400720c */ /* 0x004fc80003f05070 */
[----:B------:R-:W-:-:S13]  /*1070*/  ISETP.NE.AND.EX P0, PT, R5, RZ, PT, P0 ;  /* 0x000000ff0500720c */ /* 0x000fda0003f05300 */
[----:B------:R-:W-:Y:S05]  /*1080*/  @!P0 BRA `(.L_x_14) ;  /* 0x0000000000088947 */ /* 0x000fea0003800000 */
[----:B------:R0:W5:Y:S01]  /*1090*/  LD.E R156, desc[UR36][R4.64] ;  /* 0x00000024049c7980 */ /* 0x000162000c101900 */
[----:B------:R-:W-:Y:S05]  /*10a0*/  BRA `(.L_x_15) ;  /* 0x0000000000247947 */ /* 0x000fea0003800000 */
.L_x_14:
[----:B------:R-:W-:Y:S02]  /*10b0*/  ULDC.64 UR4, c[0x0][0x590] ;  /* 0x0001640000047ab9 */ /* 0x000fe40000000a00 */
[----:B------:R-:W-:-:S04]  /*10c0*/  ISETP.NE.U32.AND P0, PT, RZ, UR4, PT ;  /* 0x00000004ff007c0c */ /* 0x000fc8000bf05070 */
[----:B------:R-:W-:-:S13]  /*10d0*/  ISETP.NE.AND.EX P0, PT, RZ, UR5, PT, P0 ;  /* 0x00000005ff007c0c */ /* 0x000fda000bf05300 */
[----:B------:R-:W-:Y:S05]  /*10e0*/  @!P0 BRA `(.L_x_16) ;  /* 0x00000000000c8947 */ /* 0x000fea0003800000 */
[----:B------:R-:W2:Y:S02]  /*10f0*/  LDC.64 R156, c[0x0][0x590] ;  /* 0x00016400ff9c7b82 */ /* 0x000ea40000000a00 */
[----:B--2---:R2:W5:Y:S01]  /*1100*/  LDG.E R156, desc[UR36][R156.64] ;  /* 0x000000249c9c7981 */ /* 0x004562000c1e1900 */
[----:B------:R-:W-:Y:S05]  /*1110*/  BRA `(.L_x_15) ;  /* 0x0000000000087947 */ /* 0x000fea0003800000 */
.L_x_16:
[----:B------:R-:W-:Y:S02]  /*1120*/  ULDC UR4, c[0x0][0x584] ;  /* 0x0001610000047ab9 */ /* 0x000fe40000000800 */
[----:B------:R-:W-:-:S07]  /*1130*/  IMAD.U32 R156, RZ, RZ, UR4 ;  /* 0x00000004ff9c7e24 */ /* 0x000fce000f8e00ff */
.L_x_15:
[----:B------:R-:W-:-:S13]  /*1140*/  LOP3.LUT P0, RZ, R0, 0xff, RZ, 0xc0, !PT ;  /* 0x000000ff00ff7812 */ /* 0x000fda000780c0ff */
[----:B------:R-:W-:Y:S05]  /*1150*/  @!P0 EXIT ;  /* 0x000000000000894d */ /* 0x000fea0003800000 */
[----:B------:R-:W-:Y:S01]  /*1160*/  ULDC UR4, c[0x0][0x28c] ;  /* 0x0000a30000047ab9 */ /* 0x000fe20000000800 */
[----:B--2---:R-:W-:Y:S01]  /*1170*/  LOP3.LUT R157, R19, 0x1, RZ, 0xfc, !PT ;  /* 0x00000001139d7812 */ /* 0x004fe200078efcff */
[----:B------:R-:W-:Y:S01]  /*1180*/  UIADD3 UR4, UR4, 0x1f, URZ ;  /* 0x0000001f04047890 */ /* 0x000fe2000fffe03f */
[----:B------:R-:W-:Y:S01]  /*1190*/  UMOV UR38, URZ ;  /* 0x0000003f00267c82 */ /* 0x000fe20008000000 */
[----:B------:R-:W-:Y:S02]  /*11a0*/  UMOV UR39, URZ ;  /* 0x0000003f00277c82 */ /* 0x000fe40008000000 */
[----:B------:R-:W-:-:S04]  /*11b0*/  USHF.R.S32.HI UR5, URZ, 0x1f, UR4 ;  /* 0x0000001f3f057899 */ /* 0x000fc80008011404 */
[----:B------:R-:W-:-:S04]  /*11c0*/  ULEA.HI UR5, UR5, UR4, URZ, 0x5 ;  /* 0x0000000405057291 */ /* 0x000fc8000f8f283f */
[----:B------:R-:W-:-:S12]  /*11d0*/  USHF.R.S32.HI UR40, URZ, 0x5, UR5 ;  /* 0x000000053f287899 */ /* 0x000fd80008011405 */
.L_x_292:
[----:B------:R-:W-:Y:S01]  /*11e0*/  LOP3.LUT R0, R18, 0x80, RZ, 0xc0, !PT ;  /* 0x0000008012007812 */ /* 0x000fe200078ec0ff */
[----:B--2---:R-:W2:Y:S01]  /*11f0*/  S2UR UR7, SR_CgaCtaId ;  /* 0x00000000000779c3 */ /* 0x004ea20000008800 */
[----:B------:R-:W-:Y:S02]  /*1200*/  UMOV UR6, 0x400 ;  /* 0x0000040000067882 */ /* 0x000fe40000000000 */
[----:B------:R-:W-:-:S06]  /*1210*/  SHF.R.U32.HI R0, RZ, 0x7, R0 ;  /* 0x00000007ff007819 */ /* 0x000fcc0000011600 */
[----:B---3--:R-:W3:Y:S01]  /*1220*/  SHFL.IDX PT, R0, R0, RZ, 0x1f ;  /* 0x00001fff00007589 */ /* 0x008ee200000e0000 */
[----:B--2---:R-:W-:Y:S01]  /*1230*/  ULEA UR6, UR7, UR6, 0x18 ;  /* 0x0000000607067291 */ /* 0x004fe2000f8ec03f */
[----:B---3--:R-:W-:-:S13]  /*1240*/  R2UR UR4, R0 ;  /* 0x00000000000472ca */ /* 0x008fda00000e0000 */
[----:B------:R-:W-:-:S04]  /*1250*/  ULEA.HI UR5, UR4, UR4, URZ, 0x1 ;  /* 0x0000000404057291 */ /* 0x000fc8000f8f083f */
[----:B------:R-:W-:-:S04]  /*1260*/  ULOP3.LUT UR5, UR5, 0xffffe, URZ, 0xc0, !UPT ;  /* 0x000ffffe05057892 */ /* 0x000fc8000f8ec03f */
[----:B------:R-:W-:-:S03]  /*1270*/  UIADD3 UR5, UR4, -UR5, URZ ;  /* 0x8000000504057290 */ /* 0x000fc6000fffe03f */
[----:B------:R-:W-:Y:S01]  /*1280*/  ULDC UR4, c[0x0][0x28c] ;  /* 0x0000a30000047ab9 */ /* 0x000fe20000000800 */
[----:B------:R-:W-:Y:S01]  /*1290*/  ULEA UR5, UR5, UR6, 0xc ;  /* 0x0000000605057291 */ /* 0x000fe2000f8e603f */
[----:B------:R-:W-:-:S03]  /*12a0*/  ISETP.LT.AND P0, PT, RZ, UR4, PT ;  /* 0x00000004ff007c0c */ /* 0x000fc6000bf01270 */
[----:B------:R-:W-:-:S04]  /*12b0*/  UIADD3 UR5, UR5, 0x100, URZ ;  /* 0x0000010005057890 */ /* 0x000fc8000fffe03f */
[----:B------:R-:W-:-:S04]  /*12c0*/  USHF.R.U32.HI UR5, URZ, 0x4, UR5 ;  /* 0x000000043f057899 */ /* 0x000fc80008011605 */
[----:B------:R-:W-:Y:S02]  /*12d0*/  ULOP3.LUT UR41, UR5, 0x3fff, URZ, 0xc0, !UPT ;  /* 0x00003fff05297892 */ /* 0x000fe4000f8ec03f */
[----:B-1--45:R-:W-:Y:S10]  /*12e0*/  @P0 BRA `(.L_x_17) ;  /* 0x0000000000400947 */ /* 0x032ff40003800000 */
[----:B------:R-:W-:Y:S01]  /*12f0*/  MOV R0, 0x0 ;  /* 0x0000000000007802 */ /* 0x000fe20000000f00 */
[----:B------:R-:W-:Y:S01]  /*1300*/  ULDC.64 UR4, c[0x4][0x68] ;  /* 0x01001a0000047ab9 */ /* 0x000fe20000000a00 */
[----:B------:R-:W-:Y:S01]  /*1310*/  ULDC.64 UR6, c[0x4][0x8] ;  /* 0x0100020000067ab9 */ /* 0x000fe20000000a00 */
[----:B01----:R-:W-:Y:S01]  /*1320*/  IMAD.U32 R4, RZ, RZ, UR4 ;  /* 0x00000004ff047e24 */ /* 0x003fe2000f8e00ff */
[----:B------:R0:W1:Y:S01]  /*1330*/  LDC.64 R14, c[0x4][R0] ;  /* 0x01000000000e7b82 */ /* 0x0000620000000a00 */
[----:B------:R-:W-:Y:S01]  /*1340*/  IMAD.U32 R5, RZ, RZ, UR5 ;  /* 0x00000005ff057e24 */ /* 0x000fe2000f8e00ff */
[----:B------:R-:W-:Y:S01]  /*1350*/  ULDC.64 UR4, c[0x4][0x70] ;  /* 0x01001c0000047ab9 */ /* 0x000fe20000000a00 */
[----:B------:R-:W-:Y:S02]  /*1360*/  IMAD.U32 R10, RZ, RZ, UR6 ;  /* 0x00000006ff0a7e24 */ /* 0x000fe4000f8e00ff */
[----:B------:R-:W-:Y:S02]  /*1370*/  IMAD.U32 R6, RZ, RZ, UR4 ;  /* 0x00000004ff067e24 */ /* 0x000fe4000f8e00ff */
[----:B------:R-:W-:-:S02]  /*1380*/  IMAD.U32 R7, RZ, RZ, UR5 ;  /* 0x00000005ff077e24 */ /* 0x000fc4000f8e00ff */
[----:B------:R-:W-:Y:S02]  /*1390*/  IMAD.U32 R11, RZ, RZ, UR7 ;  /* 0x00000007ff0b7e24 */ /* 0x000fe4000f8e00ff */
[----:B------:R-:W-:Y:S02]  /*13a0*/  IMAD.MOV.U32 R8, RZ, RZ, 0x1e1 ;  /* 0x000001e1ff087424 */ /* 0x000fe400078e00ff */
[----:B------:R-:W-:Y:S02]  /*13b0*/  IMAD.MOV.U32 R12, RZ, RZ, 0x1 ;  /* 0x00000001ff0c7424 */ /* 0x000fe400078e00ff */
[----:B0-----:R-:W-:-:S07]  /*13c0*/  IMAD.MOV.U32 R13, RZ, RZ, RZ ;  /* 0x000000ffff0d7224 */ /* 0x001fce00078e00ff */
[----:B------:R-:W-:-:S07]  /*13d0*/  LEPC R20, `(.L_x_17) ;  /* 0x000000001014794e */ /* 0x000fce0000000000 */
[----:B-1---5:R-:W-:Y:S05]  /*13e0*/  CALL.ABS.NOINC R14 ;  /* 0x000000000e007343 */ /* 0x022fea0003c00000 */
.L_x_17:
[----:B------:R-:W-:-:S13]  /*13f0*/  ISETP.NE.AND P0, PT, R157, 0x3, PT ;  /* 0x000000039d00780c */ /* 0x000fda0003f05270 */
[----:B------:R-:W-:Y:S05]  /*1400*/  @!P0 BRA `(.L_x_18) ;  /* 0x0000000000048947 */ /* 0x000fea0003800000 */
[----:B------:R-:W-:Y:S01]  /*1410*/  BPT.TRAP 0x1 ;  /* 0x000000040000795c */ /* 0x000fe20000300000 */
.L_x_18:
[----:B------:R-:W2:Y:S01]  /*1420*/  S2UR UR5, SR_CgaCtaId ;  /* 0x00000000000579c3 */ /* 0x000ea20000008800 */
[----:B------:R-:W-:Y:S01]  /*1430*/  UMOV UR4, 0x400 ;  /* 0x0000040000047882 */ /* 0x000fe20000000000 */
[----:B------:R-:W-:Y:S02]  /*1440*/  IMAD.U32 R0, RZ, RZ, UR38 ;  /* 0x00000026ff007e24 */ /* 0x000fe4000f8e00ff */
[----:B------:R-:W-:-:S03]  /*1450*/  IMAD.U32 R3, RZ, RZ, UR39 ;  /* 0x00000027ff037e24 */ /* 0x000fc6000f8e00ff */
[----:B------:R-:W-:Y:S01]  /*1460*/  SHF.L.U32 R0, R0, 0x1f, RZ ;  /* 0x0000001f00007819 */ /* 0x000fe200000006ff */
[----:B--2---:R-:W-:-:S06]  /*1470*/  ULEA UR4, UR5, UR4, 0x18 ;  /* 0x0000000405047291 */ /* 0x004fcc000f8ec03f */
[----:B------:R-:W-:-:S04]  /*1480*/  IMAD.U32 R6, RZ, RZ, UR4 ;  /* 0x00000004ff067e24 */ /* 0x000fc8000f8e00ff */
[----:B------:R-:W-:-:S04]  /*1490*/  IMAD R3, R3, 0x8, R6 ;  /* 0x0000000803037824 */ /* 0x000fc800078e0206 */
[----:B------:R2:W3:Y:S01]  /*14a0*/  SYNCS.PHASECHK.TRANS64.TRYWAIT P1, [R3+URZ], R0 ;  /* 0x00000000030075a7 */ /* 0x0004e2000802017f */
[----:B------:R-:W-:Y:S05]  /*14b0*/  @!P0 BRA `(.L_x_19) ;  /* 0x0000000000048947 */ /* 0x000fea0003800000 */
[----:B------:R-:W-:Y:S01]  /*14c0*/  BPT.TRAP 0x1 ;  /* 0x000000040000795c */ /* 0x000fe20000300000 */
.L_x_19:
[----:B---3--:R-:W-:Y:S05]  /*14d0*/  @P1 BRA `(.L_x_20) ;  /* 0x0000000000081947 */ /* 0x008fea0003800000 */
[----:B------:R-:W3:Y:S02]  /*14e0*/  SYNCS.PHASECHK.TRANS64.TRYWAIT P1, [R3+URZ], R0 ;  /* 0x00000000030075a7 */ /* 0x000ee4000802017f */
[----:B---3--:R-:W-:Y:S05]  /*14f0*/  @!P1 BRA `(.L_x_21) ;  /* 0x000000a000689947 */ /* 0x008fea0003800000 */
.L_x_20:
[----:B------:R-:W-:-:S04]  /*1500*/  UISETP.LT.AND UP0, UPT, UR40, 0x1, UPT ;  /* 0x000000012800788c */ /* 0x000fc8000bf01270 */
[----:B------:R-:W-:-:S06]  /*1510*/  USEL UR4, UR40, 0x1, UP0 ;  /* 0x0000000128047887 */ /* 0x000fcc0008000000 */
[----:B--23--:R-:W-:Y:S01]  /*1520*/  IMAD.U32 R0, RZ, RZ, UR4 ;  /* 0x00000004ff007e24 */ /* 0x00cfe2000f8e00ff */
[----:B------:R-:W-:Y:S05]  /*1530*/  WARPSYNC.ALL ;  /* 0x0000000000007948 */ /* 0x000fea0003800000 */
[----:B------:R-:W-:-:S04]  /*1540*/  IADD3 R0, -R0, UR40, RZ ;  /* 0x0000002800007c10 */ /* 0x000fc8000fffe1ff */
[----:B------:R-:W-:Y:S02]  /*1550*/  ISETP.GE.AND P1, PT, R0, 0x1, PT ;  /* 0x000000010000780c */ /* 0x000fe40003f26270 */
[----:B------:R-:W-:Y:S01]  /*1560*/  R2UR UR4, R6 ;  /* 0x00000000060472ca */ /* 0x000fe200000e0000 */
[----:B------:R-:W-:Y:S01]  /*1570*/  ULOP3.LUT UR41, UR41, 0x10000, URZ, 0xfc, !UPT ;  /* 0x0001000029297892 */ /* 0x000fe2000f8efc3f */
[----:B------:R-:W-:Y:S01]  /*1580*/  WARPGROUP.ARRIVE ;  /* 0x00000000000079c5 */ /* 0x000fe20000000000 */
[----:B------:R-:W-:Y:S01]  /*1590*/  UMOV UR5, 0x80000020 ;  /* 0x8000002000057882 */ /* 0x000fe20000000000 */
[----:B------:R-:W-:-:S09]  /*15a0*/  UMOV UR7, 0x80000020 ;  /* 0x8000002000077882 */ /* 0x000fd20000000000 */
[----:B------:R-:W-:-:S04]  /*15b0*/  UIADD3 UR4, UR4, 0x6100, URZ ;  /* 0x0000610004047890 */ /* 0x000fc8000fffe03f */
[----:B------:R-:W-:-:S04]  /*15c0*/  USHF.R.U32.HI UR4, URZ, 0x4, UR4 ;  /* 0x000000043f047899 */ /* 0x000fc80008011604 */
[----:B------:R-:W-:-:S04]  /*15d0*/  ULOP3.LUT UR4, UR4, 0x3fff, URZ, 0xc0, !UPT ;  /* 0x00003fff04047892 */ /* 0x000fc8000f8ec03f */
[----:B------:R-:W-:Y:S02]  /*15e0*/  ULOP3.LUT UR9, UR4, 0x10000, URZ, 0xfc, !UPT ;  /* 0x0001000004097892 */ /* 0x000fe4000f8efc3f */
[----:B------:R-:W-:Y:S02]  /*15f0*/  ULEA UR4, UR39, UR41, 0x9 ;  /* 0x0000002927047291 */ /* 0x000fe4000f8e483f */
[----:B------:R-:W-:-:S09]  /*1600*/  ULEA UR6, UR39, UR9, 0xa ;  /* 0x0000000927067291 */ /* 0x000fd2000f8e503f */
[----:B------:R-:W-:Y:S01]  /*1610*/  HGMMA.64x256x16.F32.BF16 R24, gdesc[UR4], RZ, !UPT, gsb0 ;  /* 0x03e00000041879f0 */ /* 0x000fe2000c0018ff */
[----:B------:R-:W-:Y:S02]  /*1620*/  UIADD3 UR4, UR4, 0x2, URZ ;  /* 0x0000000204047890 */ /* 0x000fe4000fffe03f */
[----:B------:R-:W-:Y:S01]  /*1630*/  UIADD3 UR6, UR6, 0x2, URZ ;  /* 0x0000000206067890 */ /* 0x000fe2000fffe03f */
[----:B------:R-:W-:Y:S01]  /*1640*/  UMOV UR5, 0x80000020 ;  /* 0x8000002000057882 */ /* 0x000fe20000000000 */
[----:B------:R-:W-:Y:S01]  /*1650*/  UMOV UR7, 0x80000020 ;  /* 0x8000002000077882 */ /* 0x000fe20000000000 */
[----:B------:R-:W-:Y:S02]  /*1660*/  WARPGROUP.DEPBAR.LE gsb0, 0x0 ;  /* 0x00008000000079c5 */ /* 0x000fe40000010000 */
[----:B------:R-:W-:-:S15]  /*1670*/  WARPGROUP.ARRIVE ;  /* 0x00000000000079c5 */ /* 0x000fde0000000000 */
[----:B------:R-:W-:-:S05]  /*1680*/  NOP ;  /* 0x0000000000007918 */ /* 0x000fca0000000000 */
[----:B------:R-:W-:Y:S03]  /*1690*/  HGMMA.64x256x16.F32.BF16 R24, gdesc[UR4], R24, gsb0 ;  /* 0x03e00000041879f0 */ /* 0x000fe60008001818 */
[----:B------:R-:W-:Y:S02]  /*16a0*/  WARPGROUP.DEPBAR.LE gsb0, 0x0 ;  /* 0x00008000000079c5 */ /* 0x000fe40000010000 */
[----:B------:R-:W-:Y:S05]  /*16b0*/  @!P1 BRA `(.L_x_22) ;  /* 0x0000000000e89947 */ /* 0x000fea0003800000 */
[----:B------:R-:W-:Y:S02]  /*16c0*/  UIADD3 UR4, UR39, 0x1, URZ ;  /* 0x0000000127047890 */ /* 0x000fe4000fffe03f */
[----:B------:R-:W-:Y:S02]  /*16d0*/  IMAD.U32 R3, RZ, RZ, UR39 ;  /* 0x00000027ff037e24 */ /* 0x000fe4000f8e00ff */
[----:B------:R-:W-:-:S04]  /*16e0*/  UISETP.NE.AND UP0, UPT, UR4, 0x3, UPT ;  /* 0x000000030400788c */ /* 0x000fc8000bf05270 */
[----:B------:R-:W-:Y:S02]  /*16f0*/  USEL UR5, URZ, 0x1, UP0 ;  /* 0x000000013f057887 */ /* 0x000fe40008000000 */
[----:B------:R-:W-:Y:S02]  /*1700*/  USEL UR8, UR4, URZ, UP0 ;  /* 0x0000003f04087287 */ /* 0x000fe40008000000 */
[----:B------:R-:W-:-:S06]  /*1710*/  ULOP3.LUT UR5, UR38, UR5, URZ, 0x3c, !UPT ;  /* 0x0000000526057292 */ /* 0x000fcc000f8e3c3f */
[----:B------:R-:W-:-:S07]  /*1720*/  IMAD.U32 R7, RZ, RZ, UR5 ;  /* 0x00000005ff077e24 */ /* 0x000fce000f8e00ff */
.L_x_29:
[----:B------:R-:W-:Y:S05]  /*1730*/  @!P0 BRA `(.L_x_23) ;  /* 0x0000000000048947 */ /* 0x000fea0003800000 */
[----:B------:R-:W-:Y:S01]  /*1740*/  BPT.TRAP 0x1 ;  /* 0x000000040000795c */ /* 0x000fe20000300000 */
.L_x_23:
[----:B------:R-:W2:Y:S01]  /*1750*/  S2UR UR5, SR_CgaCtaId ;  /* 0x00000000000579c3 */ /* 0x000ea20000008800 */
[----:B------:R-:W-:Y:S01]  /*1760*/  UMOV UR4, 0x400 ;  /* 0x0000040000047882 */ /* 0x000fe20000000000 */
[----:B01----:R-:W-:Y:S01]  /*1770*/  IMAD.U32 R5, RZ, RZ, UR8 ;  /* 0x00000008ff057e24 */ /* 0x003fe2000f8e00ff */
[----:B------:R-:W-:Y:S01]  /*1780*/  SHF.L.U32 R4, R7, 0x1f, RZ ;  /* 0x0000001f07047819 */ /* 0x000fe200000006ff */
[----:B--2---:R-:W-:-:S06]  /*1790*/  ULEA UR4, UR5, UR4, 0x18 ;  /* 0x0000000405047291 */ /* 0x004fcc000f8ec03f */
[----:B------:R-:W-:-:S04]  /*17a0*/  IMAD.U32 R6, RZ, RZ, UR4 ;  /* 0x00000004ff067e24 */ /* 0x000fc8000f8e00ff */
[----:B------:R-:W-:-:S04]  /*17b0*/  IMAD R5, R5, 0x8, R6 ;  /* 0x0000000805057824 */ /* 0x000fc800078e0206 */
[----:B------:R0:W1:Y:S01]  /*17c0*/  SYNCS.PHASECHK.TRANS64.TRYWAIT P1, [R5+URZ], R4 ;  /* 0x00000004050075a7 */ /* 0x000062000802017f */
[----:B------:R-:W-:Y:S05]  /*17d0*/  @!P0 BRA `(.L_x_24) ;  /* 0x0000000000048947 */ /* 0x000fea0003800000 */
[----:B------:R-:W-:Y:S01]  /*17e0*/  BPT.TRAP 0x1 ;  /* 0x000000040000795c */ /* 0x000fe20000300000 */
.L_x_24:
[----:B-1----:R-:W-:Y:S05]  /*17f0*/  @P1 BRA `(.L_x_25) ;  /* 0x0000000000081947 */ /* 0x002fea0003800000 */
[----:B------:R-:W1:Y:S02]  /*1800*/  SYNCS.PHASECHK.TRANS64.TRYWAIT P1, [R5+URZ], R4 ;  /* 0x00000004050075a7 */ /* 0x000e64000802017f */
[----:B-1----:R-:W-:Y:S05]  /*1810*/  @!P1 BRA `(.L_x_26) ;  /* 0x0000009c00b49947 */ /* 0x002fea0003800000 */
.L_x_25:
[----:B------:R-:W-:Y:S01]  /*1820*/  ULEA UR4, UR8, UR41, 0x9 ;  /* 0x0000002908047291 */ /* 0x000fe2000f8e483f */
[----:B------:R-:W-:Y:S01]  /*1830*/  WARPGROUP.ARRIVE ;  /* 0x00000000000079c5 */ /* 0x000fe20000000000 */
[----:B------:R-:W-:Y:S01]  /*1840*/  ULEA UR6, UR8, UR9, 0xa ;  /* 0x0000000908067291 */ /* 0x000fe2000f8e503f */
[----:B------:R-:W-:Y:S01]  /*1850*/  UMOV UR5, 0x80000020 ;  /* 0x8000002000057882 */ /* 0x000fe20000000000 */
[----:B------:R-:W-:-:S07]  /*1860*/  UMOV UR7, 0x80000020 ;  /* 0x8000002000077882 */ /* 0x000fce0000000000 */
[----:B------:R-:W-:Y:S01]  /*1870*/  HGMMA.64x256x16.F32.BF16 R24, gdesc[UR4], R24, gsb0 ;  /* 0x03e00000041879f0 */ /* 0x000fe20008001818 */
        /* <DEDUP_REMOVED lines=10> */
[----:B------:R-:W-:Y:S01]  /*1920*/  BPT.TRAP 0x1 ;  /* 0x000000040000795c */ /* 0x000fe20000300000 */
.L_x_27:
[----:B------:R-:W-:-:S13]  /*1930*/  ISETP.NE.AND P1, PT, R22, RZ, PT ;  /* 0x000000ff1600720c */ /* 0x000fda0003f25270 */
[----:B01----:R-:W-:-:S04]  /*1940*/  @P1 IMAD R4, R3, 0x8, R6 ;  /* 0x0000000803041824 */ /* 0x003fc800078e0206 */
[----:B------:R-:W-:-:S05]  /*1950*/  @P1 VIADD R5, R4, 0x18 ;  /* 0x0000001804051836 */ /* 0x000fca0000000000 */
[----:B------:R-:W-:-:S04]  /*1960*/  @P1 PRMT R5, R152, 0x654, R5 ;  /* 0x0000065498051816 */ /* 0x000fc80000000005 */
[----:B------:R0:W-:Y:S01]  /*1970*/  @P1 SYNCS.ARRIVE.TRANS64.RED.A1T0 RZ, [R5+URZ], RZ ;  /* 0x000000ff05ff19a7 */ /* 0x0001e2000810043f */
[----:B------:R-:W-:-:S13]  /*1980*/  ISETP.GT.U32.AND P1, PT, R19, 0x1, PT ;  /* 0x000000011300780c */ /* 0x000fda0003f24070 */
[----:B0-----:R-:W-:Y:S05]  /*1990*/  @P1 BRA `(.L_x_28) ;  /* 0x0000000000041947 */ /* 0x001fea0003800000 */
[----:B------:R-:W-:Y:S01]  /*19a0*/  BPT.TRAP 0x1 ;  /* 0x000000040000795c */ /* 0x000fe20000300000 */
.L_x_28:
[----:B------:R-:W-:Y:S01]  /*19b0*/  UIADD3 UR8, UR8, 0x1, URZ ;  /* 0x0000000108087890 */ /* 0x000fe2000fffe03f */
[C---:B------:R-:W-:Y:S01]  /*19c0*/  ISETP.GT.AND P2, PT, R0.reuse, 0x1, PT ;  /* 0x000000010000780c */ /* 0x040fe20003f44270 */
[----:B------:R-:W-:Y:S02]  /*19d0*/  VIADD R3, R3, 0x1 ;  /* 0x0000000103037836 */ /* 0x000fe40000000000 */
[----:B------:R-:W-:Y:S01]  /*19e0*/  UISETP.NE.AND UP0, UPT, UR8, 0x3, UPT ;  /* 0x000000030800788c */ /* 0x000fe2000bf05270 */
[----:B------:R-:W-:Y:S02]  /*19f0*/  VIADD R0, R0, 0xffffffff ;  /* 0xffffffff00007836 */ /* 0x000fe40000000000 */
[C---:B------:R-:W-:Y:S01]  /*1a00*/  ISETP.NE.AND P1, PT, R3.reuse, 0x3, PT ;  /* 0x000000030300780c */ /* 0x040fe20003f25270 */
[----:B------:R-:W-:Y:S02]  /*1a10*/  USEL UR4, URZ, 0x1, UP0 ;  /* 0x000000013f047887 */ /* 0x000fe40008000000 */
[----:B------:R-:W-:Y:S01]  /*1a20*/  USEL UR8, UR8, URZ, UP0 ;  /* 0x0000003f08087287 */ /* 0x000fe20008000000 */
[----:B------:R-:W-:-:S03]  /*1a30*/  SEL R3, R3, RZ, P1 ;  /* 0x000000ff03037207 */ /* 0x000fc60000800000 */
[----:B------:R-:W-:Y:S01]  /*1a40*/  LOP3.LUT R7, R7, UR4, RZ, 0x3c, !PT ;  /* 0x0000000407077c12 */ /* 0x000fe2000f8e3cff */
[----:B------:R-:W-:Y:S07]  /*1a50*/  @P2 BRA `(.L_x_29) ;  /* 0xfffffffc00342947 */ /* 0x000fee000383ffff */
.L_x_22:
[----:B------:R-:W2:Y:S02]  /*1a60*/  LDC R0, c[0x0][0x28c] ;  /* 0x0000a300ff007b82 */ /* 0x000ea40000000800 */
[----:B--2---:R-:W-:-:S13]  /*1a70*/  ISETP.GE.AND P1, PT, R0, 0x1, PT ;  /* 0x000000010000780c */ /* 0x004fda0003f26270 */
[----:B------:R-:W-:Y:S05]  /*1a80*/  @!P1 BRA `(.L_x_30) ;  /* 0x0000000000509947 */ /* 0x000fea0003800000 */
[----:B------:R-:W-:Y:S05]  /*1a90*/  @!P0 BRA `(.L_x_31) ;  /* 0x0000000000048947 */ /* 0x000fea0003800000 */
[----:B------:R-:W-:Y:S01]  /*1aa0*/  BPT.TRAP 0x1 ;  /* 0x000000040000795c */ /* 0x000fe20000300000 */
.L_x_31:
[----:B------:R-:W-:Y:S01]  /*1ab0*/  ISETP.NE.AND P0, PT, R22, RZ, PT ;  /* 0x000000ff1600720c */ /* 0x000fe20003f05270 */
[----:B------:R-:W-:Y:S01]  /*1ac0*/  BSSY B0, `(.L_x_32) ;  /* 0x000000e000007945 */ /* 0x000fe20003800000 */
[----:B------:R-:W-:-:S11]  /*1ad0*/  ISETP.GT.U32.AND P1, PT, R19, 0x1, PT ;  /* 0x000000011300780c */ /* 0x000fd60003f24070 */
[----:B------:R-:W-:Y:S05]  /*1ae0*/  @!P0 BRA `(.L_x_33) ;  /* 0x00000000002c8947 */ /* 0x000fea0003800000 */
[----:B------:R-:W-:-:S04]  /*1af0*/  UISETP.LT.AND UP0, UPT, UR40, 0x1, UPT ;  /* 0x000000012800788c */ /* 0x000fc8000bf01270 */
[----:B------:R-:W-:-:S04]  /*1b00*/  USEL UR6, UR40, 0x1, UP0 ;  /* 0x0000000128067887 */ /* 0x000fc80008000000 */
[----:B------:R-:W-:-:S04]  /*1b10*/  UIADD3 UR6, UR39, UR40, -UR6 ;  /* 0x0000002827067290 */ /* 0x000fc8000fffe806 */
[----:B------:R-:W-:-:S04]  /*1b20*/  UIMAD.WIDE.U32 UR4, UR6, -0x55555555, URZ ;  /* 0xaaaaaaab060478a5 */ /* 0x000fc8000f8e003f */
[----:B------:R-:W-:-:S04]  /*1b30*/  USHF.R.U32.HI UR4, URZ, 0x1, UR5 ;  /* 0x000000013f047899 */ /* 0x000fc80008011605 */
[----:B------:R-:W-:-:S06]  /*1b40*/  UIMAD UR6, UR4, -0x3, UR6 ;  /* 0xfffffffd040678a4 */ /* 0x000fcc000f8e0206 */
[----:B------:R-:W-:-:S04]  /*1b50*/  IMAD.U32 R3, RZ, RZ, UR6 ;  /* 0x00000006ff037e24 */ /* 0x000fc8000f8e00ff */
[----:B------:R-:W-:-:S04]  /*1b60*/  IMAD R0, R3, 0x8, R6 ;  /* 0x0000000803007824 */ /* 0x000fc800078e0206 */
[----:B------:R-:W-:-:S05]  /*1b70*/  VIADD R3, R0, 0x18 ;  /* 0x0000001800037836 */ /* 0x000fca0000000000 */
[----:B------:R-:W-:-:S04]  /*1b80*/  PRMT R3, R152, 0x654, R3 ;  /* 0x0000065498037816 */ /* 0x000fc80000000003 */
[----:B------:R2:W-:Y:S03]  /*1b90*/  SYNCS.ARRIVE.TRANS64.RED.A1T0 RZ, [R3+URZ], RZ ;  /* 0x000000ff03ff79a7 */ /* 0x0005e6000810043f */
.L_x_33:
[----:B------:R-:W-:Y:S05]  /*1ba0*/  BSYNC B0 ;  /* 0x0000000000007941 */ /* 0x000fea0003800000 */
.L_x_32:
[----:B------:R-:W-:Y:S05]  /*1bb0*/  @P1 BRA `(.L_x_30) ;  /* 0x0000000000041947 */ /* 0x000fea0003800000 */
[----:B------:R-:W-:Y:S01]  /*1bc0*/  BPT.TRAP 0x1 ;  /* 0x000000040000795c */ /* 0x000fe20000300000 */
.L_x_30:
[----:B------:R-:W3:Y:S01]  /*1bd0*/  LDC R6, c[0x0][0x288] ;  /* 0x0000a200ff067b82 */ /* 0x000ee20000000800 */
[--C-:B------:R-:W-:Y:S01]  /*1be0*/  SHF.R.U32.HI R0, RZ, 0x2, R18.reuse ;  /* 0x00000002ff007819 */ /* 0x100fe20000011612 */
[----:B------:R-:W-:Y:S01]  /*1bf0*/  UIADD3 UR39, UR40, UR39, URZ ;  /* 0x0000002728277290 */ /* 0x000fe2000fffe03f */
[----:B01----:R-:W-:Y:S01]  /*1c00*/  SHF.R.U32.HI R5, RZ, 0x7, R18 ;  /* 0x00000007ff057819 */ /* 0x003fe20000011612 */
[----:B------:R-:W-:Y:S01]  /*1c10*/  ULDC UR7, c[0x0][0x284] ;  /* 0x0000a10000077ab9 */ /* 0x000fe20000000800 */
[----:B------:R-:W-:Y:S01]  /*1c20*/  LOP3.LUT R4, R18, 0x60, RZ, 0xc0, !PT ;  /* 0x0000006012047812 */ /* 0x000fe200078ec0ff */
[----:B------:R-:W-:Y:S01]  /*1c30*/  UISETP.GT.U32.AND UP0, UPT, UR39, 0x2, UPT ;  /* 0x000000022700788c */ /* 0x000fe2000bf04070 */
[----:B--2---:R-:W-:Y:S01]  /*1c40*/  LOP3.LUT R3, R0, 0x7, RZ, 0xc0, !PT ;  /* 0x0000000700037812 */ /* 0x004fe200078ec0ff */
[----:B------:R-:W-:Y:S01]  /*1c50*/  UISETP.GE.U32.AND UP1, UPT, UR40, 0x3, UPT ;  /* 0x000000032800788c */ /* 0x000fe2000bf26070 */
[----:B------:R-:W-:Y:S01]  /*1c60*/  LOP3.LUT R0, R5, 0x1, RZ, 0xc0, !PT ;  /* 0x0000000105007812 */ /* 0x000fe200078ec0ff */
[----:B------:R-:W-:Y:S01]  /*1c70*/  UISETP.LT.U32.AND UP0, UPT, UR40, 0x3, UP0 ;  /* 0x000000032800788c */ /* 0x000fe20008701070 */
[----:B------:R-:W-:Y:S01]  /*1c80*/  SHF.R.U32.HI R10, RZ, 0x1, R4 ;  /* 0x00000001ff0a7819 */ /* 0x000fe20000011604 */
[----:B------:R-:W-:Y:S01]  /*1c90*/  IMAD.SHL.U32 R4, R18, 0x2, RZ ;  /* 0x0000000212047824 */ /* 0x000fe200078e00ff */
[----:B------:R-:W-:Y:S01]  /*1ca0*/  SHF.R.S32.HI R21, RZ, 0x1f, R23 ;  /* 0x0000001fff157819 */ /* 0x000fe20000011417 */
[----:B------:R-:W-:Y:S01]  /*1cb0*/  IMAD.SHL.U32 R8, R0, 0x40, RZ ;  /* 0x0000004000087824 */ /* 0x000fe200078e00ff */
[--C-:B------:R-:W-:Y:S01]  /*1cc0*/  IADD3 R5, RZ, -R10, -R3.reuse ;  /* 0x8000000aff057210 */ /* 0x100fe20007ffe803 */
[----:B------:R-:W-:Y:S01]  /*1cd0*/  ULDC.64 UR8, c[0x0][0x5d0] ;  /* 0x0001740000087ab9 */ /* 0x000fe20000000a00 */
[----:B------:R-:W-:Y:S01]  /*1ce0*/  LOP3.LUT R4, R4, 0x6, RZ, 0xc0, !PT ;  /* 0x0000000604047812 */ /* 0x000fe200078ec0ff */
[----:B------:R-:W-:Y:S01]  /*1cf0*/  UIMAD.WIDE.U32 UR4, UR39, -0x55555555, URZ ;  /* 0xaaaaaaab270478a5 */ /* 0x000fe2000f8e003f */
[----:B------:R-:W-:Y:S01]  /*1d00*/  LOP3.LUT R3, R8, 0x40, R3, 0xe2, !PT ;  /* 0x0000004008037812 */ /* 0x000fe200078ee203 */
[----:B------:R-:W-:Y:S01]  /*1d10*/  IMAD R11, R0, -0x40, R5 ;  /* 0xffffffc0000b7824 */ /* 0x000fe200078e0205 */
[----:B------:R-:W-:Y:S01]  /*1d20*/  LOP3.LUT R0, R18, 0x3, RZ, 0xc0, !PT ;  /* 0x0000000312007812 */ /* 0x000fe200078ec0ff */
[----:B------:R-:W-:Y:S01]  /*1d30*/  USEL UR6, URZ, 0x1, !UP0 ;  /* 0x000000013f067887 */ /* 0x000fe2000c000000 */
[----:B------:R-:W-:Y:S01]  /*1d40*/  PRMT R8, R4, 0x6540, R153 ;  /* 0x0000654004087816 */ /* 0x000fe20000000099 */
[----:B------:R-:W-:Y:S01]  /*1d50*/  IMAD.SHL.U32 R153, R153, 0x100, RZ ;  /* 0x0000010099997824 */ /* 0x000fe200078e00ff */
[----:B------:R-:W-:Y:S01]  /*1d60*/  USHF.R.U32.HI UR4, URZ, 0x1, UR5 ;  /* 0x000000013f047899 */ /* 0x000fe20008011605 */
[----:B---3--:R-:W-:Y:S01]  /*1d70*/  IMAD R12, R0, -0x2, R6 ;  /* 0xfffffffe000c7824 */ /* 0x008fe200078e0206 */
[----:B------:R-:W-:Y:S01]  /*1d80*/  SHF.R.S32.HI R9, RZ, 0x1f, R8 ;  /* 0x0000001fff097819 */ /* 0x000fe20000011408 */
[C---:B------:R-:W-:Y:S01]  /*1d90*/  IMAD.SHL.U32 R0, R154.reuse, 0x80, RZ ;  /* 0x000000809a007824 */ /* 0x040fe200078e00ff */
[----:B------:R-:W-:Y:S01]  /*1da0*/  ISETP.GE.AND P0, PT, R153, R6, PT ;  /* 0x000000069900720c */ /* 0x000fe20003f06270 */
[----:B------:R-:W-:Y:S01]  /*1db0*/  IMAD R4, R21, UR8, RZ ;  /* 0x0000000815047c24 */ /* 0x000fe2000f8e02ff */
[----:B------:R-:W-:Y:S01]  /*1dc0*/  ULOP3.LUT UR38, UR38, UR6, URZ, 0x3c, !UPT ;  /* 0x0000000626267292 */ /* 0x000fe2000f8e3c3f */
[----:B------:R-:W-:Y:S01]  /*1dd0*/  IMAD.WIDE R6, R154, 0x80, RZ ;  /* 0x000000809a067825 */ /* 0x000fe200078e02ff */
[C---:B------:R-:W-:Y:S01]  /*1de0*/  ISETP.GE.OR P0, PT, R0.reuse, UR7, P0 ;  /* 0x0000000700007c0c */ /* 0x040fe20008706670 */
[----:B------:R-:W-:Y:S01]  /*1df0*/  UIMAD UR39, UR4, -0x3, UR39 ;  /* 0xfffffffd042778a4 */ /* 0x000fe2000f8e0227 */
[----:B------:R-:W-:Y:S01]  /*1e00*/  IADD3 R0, -R0, UR7, R11 ;  /* 0x0000000700007c10 */ /* 0x000fe2000fffe10b */
[C---:B------:R-:W-:Y:S01]  /*1e10*/  IMAD R13, R23.reuse, UR9, R4 ;  /* 0x00000009170d7c24 */ /* 0x040fe2000f8e0204 */
[----:B------:R-:W-:Y:S01]  /*1e20*/  @UP1 ULOP3.LUT UR38, UR38, 0x1, UR4, 0x78, !UPT ;  /* 0x0000000126261892 */ /* 0x000fe2000f8e7804 */
[----:B------:R-:W-:Y:S01]  /*1e30*/  IMAD.WIDE.U32 R4, R23, UR8, R8 ;  /* 0x0000000817047c25 */ /* 0x000fe2000f8e0008 */
[----:B------:R-:W-:-:S03]  /*1e40*/  LOP3.LUT R169, R6, R3, R10, 0xfe, !PT ;  /* 0x0000000306a97212 */ /* 0x000fc600078efe0a */
[----:B------:R-:W-:Y:S02]  /*1e50*/  IMAD.IADD R5, R5, 0x1, R13 ;  /* 0x0000000105057824 */ /* 0x000fe400078e020d */
[----:B------:R-:W-:Y:S02]  /*1e60*/  IMAD.IADD R3, R12, 0x1, -R153 ;  /* 0x000000010c037824 */ /* 0x000fe400078e0a99 */
[----:B------:R-:W-:Y:S01]  /*1e70*/  IMAD.MOV.U32 R154, RZ, RZ, -0x1 ;  /* 0xffffffffff9a7424 */ /* 0x000fe200078e00ff */
[----:B------:R-:W-:Y:S06]  /*1e80*/  @P0 BRA `(.L_x_34) ;  /* 0x0000007800dc0947 */ /* 0x000fec0003800000 */
[----:B------:R-:W0:Y:S01]  /*1e90*/  LDC.64 R10, c[0x0][0x5c8] ;  /* 0x00017200ff0a7b82 */ /* 0x000e220000000a00 */
[----:B-----5:R-:W-:Y:S01]  /*1ea0*/  FSETP.NEU.AND P0, PT, R156, RZ, PT ;  /* 0x000000ff9c00720b */ /* 0x020fe20003f0d000 */
[----:B------:R-:W-:Y:S01]  /*1eb0*/  BSSY B0, `(.L_x_34) ;  /* 0x00007b4000007945 */ /* 0x000fe20003800000 */
[----:B------:R-:W-:-:S04]  /*1ec0*/  ISETP.GT.AND P2, PT, R3, RZ, PT ;  /* 0x000000ff0300720c */ /* 0x000fc80003f44270 */
[----:B------:R-:W-:Y:S01]  /*1ed0*/  ISETP.GT.AND P1, PT, R0, RZ, P2 ;  /* 0x000000ff0000720c */ /* 0x000fe20001724270 */
[-C--:B0-----:R-:W-:Y:S02]  /*1ee0*/  IMAD R12, R7, R10.reuse, RZ ;  /* 0x0000000a070c7224 */ /* 0x081fe400078e02ff */
[----:B------:R-:W-:-:S04]  /*1ef0*/  IMAD.WIDE.U32 R160, R169, R10, R4 ;  /* 0x0000000aa9a07225 */ /* 0x000fc800078e0004 */
[----:B------:R-:W-:-:S04]  /*1f00*/  IMAD R5, R169, R11, R12 ;  /* 0x0000000ba9057224 */ /* 0x000fc800078e020c */
[----:B------:R-:W-:Y:S01]  /*1f10*/  IMAD.IADD R153, R161, 0x1, R5 ;  /* 0x00000001a1997824 */ /* 0x000fe200078e0205 */
[----:B------:R-:W-:Y:S06]  /*1f20*/  @!P0 BRA `(.L_x_35) ;  /* 0x0000005400988947 */ /* 0x000fec0003800000 */
[----:B------:R-:W0:Y:S01]  /*1f30*/  LDC.64 R14, c[0x0][0x5b8] ;  /* 0x00016e00ff0e7b82 */ /* 0x000e220000000a00 */
[----:B------:R-:W-:-:S07]  /*1f40*/  ULDC.64 UR4, c[0x0][0x5c0] ;  /* 0x0001700000047ab9 */ /* 0x000fce0000000a00 */
[----:B------:R-:W1:Y:S08]  /*1f50*/  LDC.64 R166, c[0x0][0x5b0] ;  /* 0x00016c00ffa67b82 */ /* 0x000e700000000a00 */
[----:B------:R-:W2:Y:S01]  /*1f60*/  LDC.64 R12, c[0x0][0x5a8] ;  /* 0x00016a00ff0c7b82 */ /* 0x000ea20000000a00 */
[-C--:B0-----:R-:W-:Y:S02]  /*1f70*/  IMAD R4, R21, R14.reuse, RZ ;  /* 0x0000000e15047224 */ /* 0x081fe400078e02ff */
[----:B------:R-:W-:-:S04]  /*1f80*/  IMAD.WIDE.U32 R162, R23, R14, R8 ;  /* 0x0000000e17a27225 */ /* 0x000fc800078e0008 */
[----:B------:R-:W-:Y:S02]  /*1f90*/  IMAD R161, R23, R15, R4 ;  /* 0x0000000f17a17224 */ /* 0x000fe400078e0204 */
[-C--:B-1----:R-:W-:Y:S02]  /*1fa0*/  IMAD R6, R7, R166.reuse, RZ ;  /* 0x000000a607067224 */ /* 0x082fe400078e02ff */
[----:B------:R-:W-:Y:S02]  /*1fb0*/  IMAD.IADD R21, R163, 0x1, R161 ;  /* 0x00000001a3157824 */ /* 0x000fe400078e02a1 */
[----:B------:R-:W-:Y:S02]  /*1fc0*/  IMAD.MOV.U32 R20, RZ, RZ, R162 ;  /* 0x000000ffff147224 */ /* 0x000fe400078e00a2 */
[C---:B------:R-:W-:Y:S02]  /*1fd0*/  IMAD R165, R169.reuse, R167, R6 ;  /* 0x000000a7a9a57224 */ /* 0x040fe400078e0206 */
[----:B------:R-:W-:-:S04]  /*1fe0*/  IMAD.WIDE.U32 R4, R169, R166, R20 ;  /* 0x000000a6a9047225 */ /* 0x000fc800078e0014 */
[----:B------:R-:W-:Y:S01]  /*1ff0*/  IMAD.IADD R5, R5, 0x1, R165 ;  /* 0x0000000105057824 */ /* 0x000fe200078e02a5 */
[----:B--2---:R-:W-:-:S04]  /*2000*/  LEA R6, P0, R4, R12, 0x1 ;  /* 0x0000000c04067211 */ /* 0x004fc800078008ff */
[----:B------:R-:W-:-:S05]  /*2010*/  LEA.HI.X R7, R4, R13, R5, 0x1, P0 ;  /* 0x0000000d04077211 */ /* 0x000fca00000f0c05 */
[----:B------:R0:W2:Y:S01]  /*2020*/  @P1 LDG.E.LTC128B.U16 R15, desc[UR36][R6.64] ;  /* 0x00000024060f1981 */ /* 0x0000a2000c1e1520 */
[----:B------:R-:W-:Y:S01]  /*2030*/  LEA R4, P0, R160, UR4, 0x1 ;  /* 0x00000004a0047c11 */ /* 0x000fe2000f8008ff */
[----:B------:R-:W-:Y:S01]  /*2040*/  IMAD.WIDE.U32 R158, R169, R166, R8 ;  /* 0x000000a6a99e7225 */ /* 0x000fe200078e0008 */
[----:B------:R-:W-:Y:S03]  /*2050*/  BSSY B1, `(.L_x_36) ;  /* 0x0000012000017945 */ /* 0x000fe60003800000 */
[----:B------:R-:W-:Y:S02]  /*2060*/  IMAD.IADD R159, R165, 0x1, R159 ;  /* 0x00000001a59f7824 */ /* 0x000fe400078e029f */
[----:B------:R-:W-:-:S04]  /*2070*/  IMAD.WIDE.U32 R158, R23, R14, R158 ;  /* 0x0000000e179e7225 */ /* 0x000fc800078e009e */
[----:B0-----:R-:W-:Y:S01]  /*2080*/  IMAD.IADD R7, R161, 0x1, R159 ;  /* 0x00000001a1077824 */ /* 0x001fe200078e029f */
[----:B------:R-:W-:Y:S02]  /*2090*/  LEA R6, P4, R158, R12, 0x1 ;  /* 0x0000000c9e067211 */ /* 0x000fe400078808ff */
[----:B------:R-:W-:Y:S02]  /*20a0*/  SHF.L.U64.HI R159, R166, 0x3, R167 ;  /* 0x00000003a69f7819 */ /* 0x000fe400000102a7 */
[----:B------:R-:W-:Y:S01]  /*20b0*/  LEA.HI.X R7, R158, R13, R7, 0x1, P4 ;  /* 0x0000000d9e077211 */ /* 0x000fe200020f0c07 */
[----:B------:R-:W-:Y:S02]  /*20c0*/  IMAD.SHL.U32 R158, R166, 0x8, RZ ;  /* 0x00000008a69e7824 */ /* 0x000fe400078e00ff */
[----:B--2---:R-:W-:-:S04]  /*20d0*/  IMAD.U32 R5, R15, 0x10000, RZ ;  /* 0x000100000f057824 */ /* 0x004fc800078e00ff */
[----:B------:R-:W-:-:S04]  /*20e0*/  FMUL R5, R5, R156 ;  /* 0x0000009c05057220 */ /* 0x000fc80000400000 */
[----:B------:R-:W-:Y:S01]  /*20f0*/  FFMA R24, R24, R155, R5 ;  /* 0x0000009b18187223 */ /* 0x000fe20000000005 */
[----:B------:R-:W-:Y:S02]  /*2100*/  LEA.HI.X R5, R160, UR5, R153, 0x1, P0 ;  /* 0x00000005a0057c11 */ /* 0x000fe400080f0c99 */
[----:B------:R-:W-:Y:S02]  /*2110*/  ISETP.GT.AND P0, PT, R3, 0x1, PT ;  /* 0x000000010300780c */ /* 0x000fe40003f04270 */
[----:B------:R-:W-:Y:S02]  /*2120*/  F2FP.BF16.F32.PACK_AB R24, RZ, R24 ;  /* 0x00000018ff18723e */ /* 0x000fe400000010ff */
[----:B------:R-:W-:-:S03]  /*2130*/  ISETP.GT.AND P3, PT, R0, RZ, P0 ;  /* 0x000000ff0000720c */ /* 0x000fc60000764270 */
[----:B------:R0:W-:Y:S10]  /*2140*/  @P1 STG.E.U16 desc[UR36][R4.64], R24 ;  /* 0x0000001804001986 */ /* 0x0001f4000c101524 */
[----:B------:R-:W-:Y:S05]  /*2150*/  @!P3 BRA `(.L_x_37) ;  /* 0x000000000004b947 */ /* 0x000fea0003800000 */
[----:B------:R1:W5:Y:S02]  /*2160*/  LDG.E.LTC128B.U16 R15, desc[UR36][R6.64+0x2] ;  /* 0x00000224060f7981 */ /* 0x000364000c1e1520 */
.L_x_37:
[----:B------:R-:W-:Y:S05]  /*2170*/  BSYNC B1 ;  /* 0x0000000000017941 */ /* 0x000fea0003800000 */
.L_x_36:
[----:B-----5:R-:W-:Y:S01]  /*2180*/  IMAD.U32 R153, R15, 0x10000, RZ ;  /* 0x000100000f997824 */ /* 0x020fe200078e00ff */
[----:B------:R-:W-:Y:S01]  /*2190*/  ISETP.GT.AND P2, PT, R0, 0x8, P2 ;  /* 0x000000080000780c */ /* 0x000fe20001744270 */
[----:B------:R-:W-:Y:S01]  /*21a0*/  IMAD.WIDE.U32 R158, R169, R166, R158 ;  /* 0x000000a6a99e7225 */ /* 0x000fe200078e009e */
[----:B0-----:R-:W-:-:S03]  /*21b0*/  PRMT R24, R15, 0x7610, R24 ;  /* 0x000076100f187816 */ /* 0x001fc60000000018 */
[----:B------:R-:W-:Y:S01]  /*21c0*/  FMUL R20, R153, R156 ;  /* 0x0000009c99147220 */ /* 0x000fe20000400000 */
[----:B------:R-:W-:Y:S01]  /*21d0*/  IMAD.IADD R165, R165, 0x1, R159 ;  /* 0x00000001a5a57824 */ /* 0x000fe200078e029f */
[----:B------:R-:W-:Y:S02]  /*21e0*/  IADD3 R162, P1, R162, R158, RZ ;  /* 0x0000009ea2a27210 */ /* 0x000fe40007f3e0ff */
[----:B------:R-:W-:-:S03]  /*21f0*/  FFMA R25, R25, R155, R20 ;  /* 0x0000009b19197223 */ /* 0x000fc60000000014 */
[----:B------:R-:W-:Y:S02]  /*2200*/  IMAD.X R21, R165, 0x1, R21, P1 ;  /* 0x00000001a5157824 */ /* 0x000fe400008e0615 */
[----:B------:R-:W-:Y:S02]  /*2210*/  F2FP.BF16.F32.PACK_AB R25, RZ, R25 ;  /* 0x00000019ff19723e */ /* 0x000fe400000010ff */
[C---:B------:R-:W-:Y:S02]  /*2220*/  LEA R20, P1, R162.reuse, R12, 0x1 ;  /* 0x0000000ca2147211 */ /* 0x040fe400078208ff */
[----:B------:R-:W-:Y:S02]  /*2230*/  PRMT R153, R25, 0x7610, R153 ;  /* 0x0000761019997816 */ /* 0x000fe40000000099 */
[----:B------:R-:W-:-:S03]  /*2240*/  LEA.HI.X R21, R162, R13, R21, 0x1, P1 ;  /* 0x0000000da2157211 */ /* 0x000fc600008f0c15 */
[----:B------:R0:W-:Y:S04]  /*2250*/  @P3 STG.E.U16 desc[UR36][R4.64+0x2], R153 ;  /* 0x0000029904003986 */ /* 0x0001e8000c101524 */
[----:B------:R-:W2:Y:S01]  /*2260*/  @P2 LDG.E.LTC128B.U16 R24, desc[UR36][R20.64] ;  /* 0x0000002414182981 */ /* 0x000ea2000c1e1520 */
[----:B------:R-:W-:Y:S01]  /*2270*/  IADD3 R8, P1, R8, R158, RZ ;  /* 0x0000009e08087210 */ /* 0x000fe20007f3e0ff */
[----:B------:R-:W-:Y:S01]  /*2280*/  BSSY B1, `(.L_x_38) ;  /* 0x0000011000017945 */ /* 0x000fe20003800000 */
[----:B------:R-:W-:Y:S02]  /*2290*/  SHF.L.U64.HI R11, R10, 0x4, R11 ;  /* 0x000000040a0b7819 */ /* 0x000fe4000001020b */
[----:B------:R-:W-:Y:S01]  /*22a0*/  ISETP.GT.AND P0, PT, R0, 0x8, P0 ;  /* 0x000000080000780c */ /* 0x000fe20000704270 */
[----:B------:R-:W-:Y:S01]  /*22b0*/  IMAD.X R9, R9, 0x1, R165, P1 ;  /* 0x0000000109097824 */ /* 0x000fe200008e06a5 */
[----:B------:R-:W-:-:S05]  /*22c0*/  LEA R10, P1, R10, R4, 0x4 ;  /* 0x000000040a0a7211 */ /* 0x000fca00078220ff */
[----:B------:R-:W-:Y:S02]  /*22d0*/  IMAD.X R11, R11, 0x1, R5, P1 ;  /* 0x000000010b0b7824 */ /* 0x000fe400008e0605 */
[----:B--2---:R-:W-:-:S04]  /*22e0*/  IMAD.U32 R15, R24, 0x10000, RZ ;  /* 0x00010000180f7824 */ /* 0x004fc800078e00ff */
[----:B------:R-:W-:Y:S01]  /*22f0*/  FMUL R25, R15, R156 ;  /* 0x0000009c0f197220 */ /* 0x000fe20000400000 */
[----:B------:R-:W-:-:S04]  /*2300*/  IMAD.WIDE.U32 R14, R23, R14, R8 ;  /* 0x0000000e170e7225 */ /* 0x000fc800078e0008 */
[----:B------:R-:W-:Y:S01]  /*2310*/  FFMA R25, R26, R155, R25 ;  /* 0x0000009b1a197223 */ /* 0x000fe20000000019 */
[----:B------:R-:W-:Y:S01]  /*2320*/  IMAD.IADD R9, R161, 0x1, R15 ;  /* 0x00000001a1097824 */ /* 0x000fe200078e020f */
[----:B------:R-:W-:-:S03]  /*2330*/  LEA R8, P3, R14, R12, 0x1 ;  /* 0x0000000c0e087211 */ /* 0x000fc600078608ff */
[----:B------:R-:W-:Y:S02]  /*2340*/  F2FP.BF16.F32.PACK_AB R25, RZ, R25 ;  /* 0x00000019ff19723e */ /* 0x000fe400000010ff */
[----:B------:R-:W-:-:S03]  /*2350*/  LEA.HI.X R9, R14, R13, R9, 0x1, P3 ;  /* 0x0000000d0e097211 */ /* 0x000fc600018f0c09 */
[----:B------:R0:W-:Y:S01]  /*2360*/  @P2 STG.E.U16 desc[UR36][R10.64], R25 ;  /* 0x000000190a002986 */ /* 0x0001e2000c101524 */
[----:B------:R-:W-:Y:S05]  /*2370*/  @!P0 BRA `(.L_x_39) ;  /* 0x0000000000048947 */ /* 0x000fea0003800000 */
[----:B------:R2:W5:Y:S02]  /*2380*/  LDG.E.LTC128B.U16 R24, desc[UR36][R8.64+0x2] ;  /* 0x0000022408187981 */ /* 0x000564000c1e1520 */
.L_x_39:
[----:B------:R-:W-:Y:S05]  /*2390*/  BSYNC B1 ;  /* 0x0000000000017941 */ /* 0x000fea0003800000 */
.L_x_38:
[----:B-----5:R-:W-:Y:S01]  /*23a0*/  IMAD.U32 R13, R24, 0x10000, RZ ;  /* 0x00010000180d7824 */ /* 0x020fe200078e00ff */
[----:B------:R-:W-:Y:S01]  /*23b0*/  ISETP.GT.AND P1, PT, R3, 0x8, PT ;  /* 0x000000080300780c */ /* 0x000fe20003f24270 */
[----:B------:R-:W-:Y:S02]  /*23c0*/  BSSY B1, `(.L_x_40) ;  /* 0x0000008000017945 */ /* 0x000fe40003800000 */
[----:B------:R-:W-:Y:S01]  /*23d0*/  FMUL R12, R13, R156 ;  /* 0x0000009c0d0c7220 */ /* 0x000fe20000400000 */
[----:B------:R-:W-:-:S03]  /*23e0*/  ISETP.GT.AND P2, PT, R0, RZ, P1 ;  /* 0x000000ff0000720c */ /* 0x000fc60000f44270 */
[----:B------:R-:W-:-:S05]  /*23f0*/  FFMA R12, R27, R155, R12 ;  /* 0x0000009b1b0c7223 */ /* 0x000fca000000000c */
[----:B------:R-:W-:-:S05]  /*2400*/  F2FP.BF16.F32.PACK_AB R12, RZ, R12 ;  /* 0x0000000cff0c723e */ /* 0x000fca00000010ff */
[----:B------:R3:W-:Y:S01]  /*2410*/  @P0 STG.E.U16 desc[UR36][R10.64+0x2], R12 ;  /* 0x0000020c0a000986 */ /* 0x0007e2000c101524 */
[----:B------:R-:W-:Y:S05]  /*2420*/  @!P2 BRA `(.L_x_41) ;  /* 0x000000000004a947 */ /* 0x000fea0003800000 */
[----:B------:R4:W5:Y:S02]  /*2430*/  LDG.E.LTC128B.U16 R24, desc[UR36][R6.64+0x10] ;  /* 0x0000102406187981 */ /* 0x000964000c1e1520 */
.L_x_41:
[----:B------:R-:W-:Y:S05]  /*2440*/  BSYNC B1 ;  /* 0x0000000000017941 */ /* 0x000fea0003800000 */
.L_x_40:
        /* <DEDUP_REMOVED lines=10> */
.L_x_43:
[----:B------:R-:W-:Y:S05]  /*24f0*/  BSYNC B1 ;  /* 0x0000000000017941 */ /* 0x000fea0003800000 */
.L_x_42:
[----:B0----5:R-:W-:Y:S01]  /*2500*/  IMAD.U32 R13, R24, 0x10000, RZ ;  /* 0x00010000180d7824 */ /* 0x021fe200078e00ff */
[----:B------:R-:W-:Y:S01]  /*2510*/  ISETP.GT.AND P1, PT, R0, 0x8, P1 ;  /* 0x000000080000780c */ /* 0x000fe20000f24270 */
[----:B------:R-:W-:Y:S02]  /*2520*/  BSSY B1, `(.L_x_44) ;  /* 0x0000007000017945 */ /* 0x000fe40003800000 */
[----:B---3--:R-:W-:-:S04]  /*2530*/  FMUL R12, R13, R156 ;  /* 0x0000009c0d0c7220 */ /* 0x008fc80000400000 */
[----:B------:R-:W-:-:S05]  /*2540*/  FFMA R12, R29, R155, R12 ;  /* 0x0000009b1d0c7223 */ /* 0x000fca000000000c */
[----:B------:R-:W-:-:S05]  /*2550*/  F2FP.BF16.F32.PACK_AB R12, RZ, R12 ;  /* 0x0000000cff0c723e */ /* 0x000fca00000010ff */
[----:B------:R0:W-:Y:S01]  /*2560*/  @P3 STG.E.U16 desc[UR36][R4.64+0x12], R12 ;  /* 0x0000120c04003986 */ /* 0x0001e2000c101524 */
[----:B------:R-:W-:Y:S05]  /*2570*/  @!P1 BRA `(.L_x_45) ;  /* 0x0000000000049947 */ /* 0x000fea0003800000 */
[----:B------:R3:W5:Y:S02]  /*2580*/  LDG.E.LTC128B.U16 R24, desc[UR36][R8.64+0x10] ;  /* 0x0000102408187981 */ /* 0x000764000c1e1520 */
.L_x_45:
[----:B------:R-:W-:Y:S05]  /*2590*/  BSYNC B1 ;  /* 0x0000000000017941 */ /* 0x000fea0003800000 */
.L_x_44:
[----:B-----5:R-:W-:Y:S01]  /*25a0*/  IMAD.U32 R13, R24, 0x10000, RZ ;  /* 0x00010000180d7824 */ /* 0x020fe200078e00ff */
[----:B------:R-:W-:Y:S01]  /*25b0*/  ISETP.GT.AND P0, PT, R0, 0x8, P0 ;  /* 0x000000080000780c */ /* 0x000fe20000704270 */
[----:B------:R-:W-:Y:S02]  /*25c0*/  BSSY B1, `(.L_x_46) ;  /* 0x0000007000017945 */ /* 0x000fe40003800000 */
[----:B------:R-:W-:-:S04]  /*25d0*/  FMUL R13, R13, R156 ;  /* 0x0000009c0d0d7220 */ /* 0x000fc80000400000 */
[----:B------:R-:W-:-:S05]  /*25e0*/  FFMA R13, R30, R155, R13 ;  /* 0x0000009b1e0d7223 */ /* 0x000fca000000000d */
[----:B------:R-:W-:-:S05]  /*25f0*/  F2FP.BF16.F32.PACK_AB R13, RZ, R13 ;  /* 0x0000000dff0d723e */ /* 0x000fca00000010ff */
[----:B------:R0:W-:Y:S01]  /*2600*/  @P1 STG.E.U16 desc[UR36][R10.64+0x10], R13 ;  /* 0x0000100d0a001986 */ /* 0x0001e2000c101524 */
[----:B------:R-:W-:Y:S05]  /*2610*/  @!P0 BRA `(.L_x_47) ;  /* 0x0000000000048947 */ /* 0x000fea0003800000 */
[----:B------:R0:W5:Y:S02]  /*2620*/  LDG.E.LTC128B.U16 R24, desc[UR36][R8.64+0x12] ;  /* 0x0000122408187981 */ /* 0x000164000c1e1520 */
.L_x_47:
[----:B------:R-:W-:Y:S05]  /*2630*/  BSYNC B1 ;  /* 0x0000000000017941 */ /* 0x000fea0003800000 */
.L_x_46:
[----:B0----5:R-:W-:Y:S01]  /*2640*/  IMAD.U32 R13, R24, 0x10000, RZ ;  /* 0x00010000180d7824 */ /* 0x021fe200078e00ff */
        /* <DEDUP_REMOVED lines=9> */
.L_x_49:
[----:B------:R-:W-:Y:S05]  /*26e0*/  BSYNC B1 ;  /* 0x0000000000017941 */ /* 0x000fea0003800000 */
.L_x_48:
        /* <DEDUP_REMOVED lines=10> */
.L_x_51:
[----:B------:R-:W-:Y:S05]  /*2790*/  BSYNC B1 ;  /* 0x0000000000017941 */ /* 0x000fea0003800000 */
.L_x_50:
[----:B0----5:R-:W-:Y:S01]  /*27a0*/  IMAD.U32 R13, R24, 0x10000, RZ ;  /* 0x00010000180d7824 */ /* 0x021fe200078e00ff */
        /* <DEDUP_REMOVED lines=8> */
.L_x_53:
[----:B------:R-:W-:Y:S05]  /*2830*/  BSYNC B1 ;  /* 0x0000000000017941 */ /* 0x000fea0003800000 */
.L_x_52:
        /* <DEDUP_REMOVED lines=9> */
.L_x_55:
[----:B------:R-:W-:Y:S05]  /*28d0*/  BSYNC B1 ;  /* 0x0000000000017941 */ /* 0x000fea0003800000 */
.L_x_54:
        /* <DEDUP_REMOVED lines=10> */
.L_x_57:
[----:B------:R-:W-:Y:S05]  /*2980*/  BSYNC B1 ;  /* 0x0000000000017941 */ /* 0x000fea0003800000 */
.L_x_56:
        /* <DEDUP_REMOVED lines=10> */
.L_x_59:
[----:B------:R-:W-:Y:S05]  /*2a30*/  BSYNC B1 ;  /* 0x0000000000017941 */ /* 0x000fea0003800000 */
.L_x_58:
        /* <DEDUP_REMOVED lines=9> */
.L_x_61:
[----:B------:R-:W-:Y:S05]  /*2ad0*/  BSYNC B1 ;  /* 0x0000000000017941 */ /* 0x000fea0003800000 */
.L_x_60:
        /* <DEDUP_REMOVED lines=9> */
.L_x_63:
[----:B------:R-:W-:Y:S05]  /*2b70*/  BSYNC B1 ;  /* 0x0000000000017941 */ /* 0x000fea0003800000 */
.L_x_62:
        /* <DEDUP_REMOVED lines=10> */
.L_x_65:
[----:B------:R-:W-:Y:S05]  /*2c20*/  BSYNC B1 ;  /* 0x0000000000017941 */ /* 0x000fea0003800000 */
.L_x_64:
        /* <DEDUP_REMOVED lines=10> */
.L_x_67:
[----:B------:R-:W-:Y:S05]  /*2cd0*/  BSYNC B1 ;  /* 0x0000000000017941 */ /* 0x000fea0003800000 */
.L_x_66:
        /* <DEDUP_REMOVED lines=9> */
.L_x_69:
[----:B------:R-:W-:Y:S05]  /*2d70*/  BSYNC B1 ;  /* 0x0000000000017941 */ /* 0x000fea0003800000 */
.L_x_68:
        /* <DEDUP_REMOVED lines=9> */
.L_x_71:
[----:B------:R-:W-:Y:S05]  /*2e10*/  BSYNC B1 ;  /* 0x0000000000017941 */ /* 0x000fea0003800000 */
.L_x_70:
        /* <DEDUP_REMOVED lines=10> */
.L_x_73:
[----:B------:R-:W-:Y:S05]  /*2ec0*/  BSYNC B1 ;  /* 0x0000000000017941 */ /* 0x000fea0003800000 */
.L_x_72:
        /* <DEDUP_REMOVED lines=10> */
.L_x_75:
[----:B------:R-:W-:Y:S05]  /*2f70*/  BSYNC B1 ;  /* 0x0000000000017941 */ /* 0x000fea0003800000 */
.L_x_74:
        /* <DEDUP_REMOVED lines=9> */
.L_x_77:
[----:B------:R-:W-:Y:S05]  /*3010*/  BSYNC B1 ;  /* 0x0000000000017941 */ /* 0x000fea0003800000 */
.L_x_76:
        /* <DEDUP_REMOVED lines=9> */
.L_x_79:
[----:B------:R-:W-:Y:S05]  /*30b0*/  BSYNC B1 ;  /* 0x0000000000017941 */ /* 0x000fea0003800000 */
.L_x_78:
        /* <DEDUP_REMOVED lines=10> */
.L_x_81:
[----:B------:R-:W-:Y:S05]  /*3160*/  BSYNC B1 ;  /* 0x0000000000017941 */ /* 0x000fea0003800000 */
.L_x_80:
        /* <DEDUP_REMOVED lines=10> */
.L_x_83:
[----:B------:R-:W-:Y:S05]  /*3210*/  BSYNC B1 ;  /* 0x0000000000017941 */ /* 0x000fea0003800000 */
.L_x_82:
        /* <DEDUP_REMOVED lines=9> */
.L_x_85:
[----:B------:R-:W-:Y:S05]  /*32b0*/  BSYNC B1 ;  /* 0x0000000000017941 */ /* 0x000fea0003800000 */
.L_x_84:
        /* <DEDUP_REMOVED lines=9> */
.L_x_87:
[----:B------:R-:W-:Y:S05]  /*3350*/  BSYNC B1 ;  /* 0x0000000000017941 */ /* 0x000fea0003800000 */
.L_x_86:
        /* <DEDUP_REMOVED lines=10> */
.L_x_89:
[----:B------:R-:W-:Y:S05]  /*3400*/  BSYNC B1 ;  /* 0x0000000000017941 */ /* 0x000fea0003800000 */
.L_x_88:
        /* <DEDUP_REMOVED lines=10> */
.L_x_91:
[----:B------:R-:W-:Y:S05]  /*34b0*/  BSYNC B1 ;  /* 0x0000000000017941 */ /* 0x000fea0003800000 */
.L_x_90:
        /* <DEDUP_REMOVED lines=9> */
.L_x_93:
[----:B------:R-:W-:Y:S05]  /*3550*/  BSYNC B1 ;  /* 0x0000000000017941 */ /* 0x000fea0003800000 */
.L_x_92:
        /* <DEDUP_REMOVED lines=9> */
.L_x_95:
[----:B------:R-:W-:Y:S05]  /*35f0*/  BSYNC B1 ;  /* 0x0000000000017941 */ /* 0x000fea0003800000 */
.L_x_94:
        /* <DEDUP_REMOVED lines=10> */
.L_x_97:
[----:B------:R-:W-:Y:S05]  /*36a0*/  BSYNC B1 ;  /* 0x0000000000017941 */ /* 0x000fea0003800000 */
.L_x_96:
        /* <DEDUP_REMOVED lines=10> */
.L_x_99:
[----:B------:R-:W-:Y:S05]  /*3750*/  BSYNC B1 ;  /* 0x0000000000017941 */ /* 0x000fea0003800000 */
.L_x_98:
        /* <DEDUP_REMOVED lines=9> */
.L_x_101:
[----:B------:R-:W-:Y:S05]  /*37f0*/  BSYNC B1 ;  /* 0x0000000000017941 */ /* 0x000fea0003800000 */
.L_x_100:
        /* <DEDUP_REMOVED lines=9> */
.L_x_103:
[----:B------:R-:W-:Y:S05]  /*3890*/  BSYNC B1 ;  /* 0x0000000000017941 */ /* 0x000fea0003800000 */
.L_x_102:
        /* <DEDUP_REMOVED lines=10> */
.L_x_105:
[----:B------:R-:W-:Y:S05]  /*3940*/  BSYNC B1 ;  /* 0x0000000000017941 */ /* 0x000fea0003800000 */
.L_x_104:
        /* <DEDUP_REMOVED lines=10> */
.L_x_107:
[----:B------:R-:W-:Y:S05]  /*39f0*/  BSYNC B1 ;  /* 0x0000000000017941 */ /* 0x000fea0003800000 */
.L_x_106:
        /* <DEDUP_REMOVED lines=9> */
.L_x_109:
[----:B------:R-:W-:Y:S05]  /*3a90*/  BSYNC B1 ;  /* 0x0000000000017941 */ /* 0x000fea0003800000 */
.L_x_108:
        /* <DEDUP_REMOVED lines=9> */
.L_x_111:
[----:B------:R-:W-:Y:S05]  /*3b30*/  BSYNC B1 ;  /* 0x0000000000017941 */ /* 0x000fea0003800000 */
.L_x_110:
        /* <DEDUP_REMOVED lines=10> */
.L_x_113:
[----:B------:R-:W-:Y:S05]  /*3be0*/  BSYNC B1 ;  /* 0x0000000000017941 */ /* 0x000fea0003800000 */
.L_x_112:
        /* <DEDUP_REMOVED lines=10> */
.L_x_115:
[----:B------:R-:W-:Y:S05]  /*3c90*/  BSYNC B1 ;  /* 0x0000000000017941 */ /* 0x000fea0003800000 */
.L_x_114:
        /* <DEDUP_REMOVED lines=9> */
.L_x_117:
[----:B------:R-:W-:Y:S05]  /*3d30*/  BSYNC B1 ;  /* 0x0000000000017941 */ /* 0x000fea0003800000 */
.L_x_116:
        /* <DEDUP_REMOVED lines=9> */
.L_x_119:
[----:B------:R-:W-:Y:S05]  /*3dd0*/  BSYNC B1 ;  /* 0x0000000000017941 */ /* 0x000fea0003800000 */
.L_x_118:
        /* <DEDUP_REMOVED lines=10> */
.L_x_121:
[----:B------:R-:W-:Y:S05]  /*3e80*/  BSYNC B1 ;  /* 0x0000000000017941 */ /* 0x000fea0003800000 */
.L_x_120:
        /* <DEDUP_REMOVED lines=10> */
.L_x_123:
[----:B------:R-:W-:Y:S05]  /*3f30*/  BSYNC B1 ;  /* 0x0000000000017941 */ /* 0x000fea0003800000 */
.L_x_122:
        /* <DEDUP_REMOVED lines=9> */
.L_x_125:
[----:B------:R-:W-:Y:S05]  /*3fd0*/  BSYNC B1 ;  /* 0x0000000000017941 */ /* 0x000fea0003800000 */
.L_x_124:
        /* <DEDUP_REMOVED lines=9> */
.L_x_127:
[----:B------:R-:W-:Y:S05]  /*4070*/  BSYNC B1 ;  /* 0x0000000000017941 */ /* 0x000fea0003800000 */
.L_x_126:
        /* <DEDUP_REMOVED lines=10> */
.L_x_129:
[----:B------:R-:W-:Y:S05]  /*4120*/  BSYNC B1 ;  /* 0x0000000000017941 */ /* 0x000fea0003800000 */
.L_x_128:
        /* <DEDUP_REMOVED lines=10> */
.L_x_131:
[----:B------:R-:W-:Y:S05]  /*41d0*/  BSYNC B1 ;  /* 0x0000000000017941 */ /* 0x000fea0003800000 */
.L_x_130:
        /* <DEDUP_REMOVED lines=9> */
.L_x_133:
[----:B------:R-:W-:Y:S05]  /*4270*/  BSYNC B1 ;  /* 0x0000000000017941 */ /* 0x000fea0003800000 */
.L_x_132:
        /* <DEDUP_REMOVED lines=9> */
.L_x_135:
[----:B------:R-:W-:Y:S05]  /*4310*/  BSYNC B1 ;  /* 0x0000000000017941 */ /* 0x000fea0003800000 */
.L_x_134:
        /* <DEDUP_REMOVED lines=10> */
.L_x_137:
[----:B------:R-:W-:Y:S05]  /*43c0*/  BSYNC B1 ;  /* 0x0000000000017941 */ /* 0x000fea0003800000 */
.L_x_136:
        /* <DEDUP_REMOVED lines=10> */
.L_x_139:
[----:B------:R-:W-:Y:S05]  /*4470*/  BSYNC B1 ;  /* 0x0000000000017941 */ /* 0x000fea0003800000 */
.L_x_138:
        /* <DEDUP_REMOVED lines=9> */
.L_x_141:
[----:B------:R-:W-:Y:S05]  /*4510*/  BSYNC B1 ;  /* 0x0000000000017941 */ /* 0x000fea0003800000 */
.L_x_140:
        /* <DEDUP_REMOVED lines=9> */
.L_x_143:
[----:B------:R-:W-:Y:S05]  /*45b0*/  BSYNC B1 ;  /* 0x0000000000017941 */ /* 0x000fea0003800000 */
.L_x_142:
        /* <DEDUP_REMOVED lines=10> */
.L_x_145:
[----:B------:R-:W-:Y:S05]  /*4660*/  BSYNC B1 ;  /* 0x0000000000017941 */ /* 0x000fea0003800000 */
.L_x_144:
        /* <DEDUP_REMOVED lines=10> */
.L_x_147:
[----:B------:R-:W-:Y:S05]  /*4710*/  BSYNC B1 ;  /* 0x0000000000017941 */ /* 0x000fea0003800000 */
.L_x_146:
        /* <DEDUP_REMOVED lines=9> */
.L_x_149:
[----:B------:R-:W-:Y:S05]  /*47b0*/  BSYNC B1 ;  /* 0x0000000000017941 */ /* 0x000fea0003800000 */
.L_x_148:
        /* <DEDUP_REMOVED lines=9> */
.L_x_151:
[----:B------:R-:W-:Y:S05]  /*4850*/  BSYNC B1 ;  /* 0x0000000000017941 */ /* 0x000fea0003800000 */
.L_x_150:
        /* <DEDUP_REMOVED lines=10> */
.L_x_153:
[----:B------:R-:W-:Y:S05]  /*4900*/  BSYNC B1 ;  /* 0x0000000000017941 */ /* 0x000fea0003800000 */
.L_x_152:
        /* <DEDUP_REMOVED lines=10> */
.L_x_155:
[----:B------:R-:W-:Y:S05]  /*49b0*/  BSYNC B1 ;  /* 0x0000000000017941 */ /* 0x000fea0003800000 */
.L_x_154:
        /* <DEDUP_REMOVED lines=9> */
.L_x_157:
[----:B------:R-:W-:Y:S05]  /*4a50*/  BSYNC B1 ;  /* 0x0000000000017941 */ /* 0x000fea0003800000 */
.L_x_156:
        /* <DEDUP_REMOVED lines=9> */
.L_x_159:
[----:B------:R-:W-:Y:S05]  /*4af0*/  BSYNC B1 ;  /* 0x0000000000017941 */ /* 0x000fea0003800000 */
.L_x_158:
        /* <DEDUP_REMOVED lines=10> */
.L_x_161:
[----:B------:R-:W-:Y:S05]  /*4ba0*/  BSYNC B1 ;  /* 0x0000000000017941 */ /* 0x000fea0003800000 */
.L_x_160:
        /* <DEDUP_REMOVED lines=10> */
.L_x_163:
[----:B------:R-:W-:Y:S05]  /*4c50*/  BSYNC B1 ;  /* 0x0000000000017941 */ /* 0x000fea0003800000 */
.L_x_162:
        /* <DEDUP_REMOVED lines=9> */
.L_x_165:
[----:B------:R-:W-:Y:S05]  /*4cf0*/  BSYNC B1 ;  /* 0x0000000000017941 */ /* 0x000fea0003800000 */
.L_x_164:
        /* <DEDUP_REMOVED lines=9> */
.L_x_167:
[----:B------:R-:W-:Y:S05]  /*4d90*/  BSYNC B1 ;  /* 0x0000000000017941 */ /* 0x000fea0003800000 */
.L_x_166:
        /* <DEDUP_REMOVED lines=10> */
.L_x_169:
[----:B------:R-:W-:Y:S05]  /*4e40*/  BSYNC B1 ;  /* 0x0000000000017941 */ /* 0x000fea0003800000 */
.L_x_168:
        /* <DEDUP_REMOVED lines=10> */
.L_x_171:
[----:B------:R-:W-:Y:S05]  /*4ef0*/  BSYNC B1 ;  /* 0x0000000000017941 */ /* 0x000fea0003800000 */
.L_x_170:
        /* <DEDUP_REMOVED lines=9> */
.L_x_173:
[----:B------:R-:W-:Y:S05]  /*4f90*/  BSYNC B1 ;  /* 0x0000000000017941 */ /* 0x000fea0003800000 */
.L_x_172:
        /* <DEDUP_REMOVED lines=9> */
.L_x_175:
[----:B------:R-:W-:Y:S05]  /*5030*/  BSYNC B1 ;  /* 0x0000000000017941 */ /* 0x000fea0003800000 */
.L_x_174:
        /* <DEDUP_REMOVED lines=10> */
.L_x_177:
[----:B------:R-:W-:Y:S05]  /*50e0*/  BSYNC B1 ;  /* 0x0000000000017941 */ /* 0x000fea0003800000 */
.L_x_176:
        /* <DEDUP_REMOVED lines=10> */
.L_x_179:
[----:B------:R-:W-:Y:S05]  /*5190*/  BSYNC B1 ;  /* 0x0000000000017941 */ /* 0x000fea0003800000 */
.L_x_178:
        /* <DEDUP_REMOVED lines=9> */
.L_x_181:
[----:B------:R-:W-:Y:S05]  /*5230*/  BSYNC B1 ;  /* 0x0000000000017941 */ /* 0x000fea0003800000 */
.L_x_180:
        /* <DEDUP_REMOVED lines=9> */
.L_x_183:
[----:B------:R-:W-:Y:S05]  /*52d0*/  BSYNC B1 ;  /* 0x0000000000017941 */ /* 0x000fea0003800000 */
.L_x_182:
        /* <DEDUP_REMOVED lines=10> */
.L_x_185:
[----:B------:R-:W-:Y:S05]  /*5380*/  BSYNC B1 ;  /* 0x0000000000017941 */ /* 0x000fea0003800000 */
.L_x_184:
        /* <DEDUP_REMOVED lines=10> */
.L_x_187:
[----:B------:R-:W-:Y:S05]  /*5430*/  BSYNC B1 ;  /* 0x0000000000017941 */ /* 0x000fea0003800000 */
.L_x_186:
        /* <DEDUP_REMOVED lines=9> */
.L_x_189:
[----:B------:R-:W-:Y:S05]  /*54d0*/  BSYNC B1 ;  /* 0x0000000000017941 */ /* 0x000fea0003800000 */
.L_x_188:
        /* <DEDUP_REMOVED lines=9> */
.L_x_191:
[----:B------:R-:W-:Y:S05]  /*5570*/  BSYNC B1 ;  /* 0x0000000000017941 */ /* 0x000fea0003800000 */
.L_x_190:
        /* <DEDUP_REMOVED lines=10> */
.L_x_193:
[----:B------:R-:W-:Y:S05]  /*5620*/  BSYNC B1 ;  /* 0x0000000000017941 */ /* 0x000fea0003800000 */
.L_x_192:
        /* <DEDUP_REMOVED lines=10> */
.L_x_195:
[----:B------:R-:W-:Y:S05]  /*56d0*/  BSYNC B1 ;  /* 0x0000000000017941 */ /* 0x000fea0003800000 */
.L_x_194:
        /* <DEDUP_REMOVED lines=9> */
.L_x_197:
[----:B------:R-:W-:Y:S05]  /*5770*/  BSYNC B1 ;  /* 0x0000000000017941 */ /* 0x000fea0003800000 */
.L_x_196:
        /* <DEDUP_REMOVED lines=9> */
.L_x_199:
[----:B------:R-:W-:Y:S05]  /*5810*/  BSYNC B1 ;  /* 0x0000000000017941 */ /* 0x000fea0003800000 */
.L_x_198:
        /* <DEDUP_REMOVED lines=10> */
.L_x_201:
[----:B------:R-:W-:Y:S05]  /*58c0*/  BSYNC B1 ;  /* 0x0000000000017941 */ /* 0x000fea0003800000 */
.L_x_200:
        /* <DEDUP_REMOVED lines=10> */
.L_x_203:
[----:B------:R-:W-:Y:S05]  /*5970*/  BSYNC B1 ;  /* 0x0000000000017941 */ /* 0x000fea0003800000 */
.L_x_202:
        /* <DEDUP_REMOVED lines=9> */
.L_x_205:
[----:B------:R-:W-:Y:S05]  /*5a10*/  BSYNC B1 ;  /* 0x0000000000017941 */ /* 0x000fea0003800000 */
.L_x_204:
        /* <DEDUP_REMOVED lines=9> */
.L_x_207:
[----:B------:R-:W-:Y:S05]  /*5ab0*/  BSYNC B1 ;  /* 0x0000000000017941 */ /* 0x000fea0003800000 */
.L_x_206:
        /* <DEDUP_REMOVED lines=10> */
.L_x_209:
[----:B------:R-:W-:Y:S05]  /*5b60*/  BSYNC B1 ;  /* 0x0000000000017941 */ /* 0x000fea0003800000 */
.L_x_208:
        /* <DEDUP_REMOVED lines=10> */
.L_x_211:
[----:B------:R-:W-:Y:S05]  /*5c10*/  BSYNC B1 ;  /* 0x0000000000017941 */ /* 0x000fea0003800000 */
.L_x_210:
        /* <DEDUP_REMOVED lines=9> */
.L_x_213:
[----:B------:R-:W-:Y:S05]  /*5cb0*/  BSYNC B1 ;  /* 0x0000000000017941 */ /* 0x000fea0003800000 */
.L_x_212:
        /* <DEDUP_REMOVED lines=9> */
.L_x_215:
[----:B------:R-:W-:Y:S05]  /*5d50*/  BSYNC B1 ;  /* 0x0000000000017941 */ /* 0x000fea0003800000 */
.L_x_214:
        /* <DEDUP_REMOVED lines=10> */
.L_x_217:
[----:B------:R-:W-:Y:S05]  /*5e00*/  BSYNC B1 ;  /* 0x0000000000017941 */ /* 0x000fea0003800000 */
.L_x_216:
        /* <DEDUP_REMOVED lines=10> */
.L_x_219:
[----:B------:R-:W-:Y:S05]  /*5eb0*/  BSYNC B1 ;  /* 0x0000000000017941 */ /* 0x000fea0003800000 */
.L_x_218:
        /* <DEDUP_REMOVED lines=9> */
.L_x_221:
[----:B------:R-:W-:Y:S05]  /*5f50*/  BSYNC B1 ;  /* 0x0000000000017941 */ /* 0x000fea0003800000 */
.L_x_220:
        /* <DEDUP_REMOVED lines=9> */
.L_x_223:
[----:B------:R-:W-:Y:S05]  /*5ff0*/  BSYNC B1 ;  /* 0x0000000000017941 */ /* 0x000fea0003800000 */
.L_x_222:
        /* <DEDUP_REMOVED lines=10> */
.L_x_225:
[----:B------:R-:W-:Y:S05]  /*60a0*/  BSYNC B1 ;  /* 0x0000000000017941 */ /* 0x000fea0003800000 */
.L_x_224:
        /* <DEDUP_REMOVED lines=10> */
.L_x_227:
[----:B------:R-:W-:Y:S05]  /*6150*/  BSYNC B1 ;  /* 0x0000000000017941 */ /* 0x000fea0003800000 */
.L_x_226:
        /* <DEDUP_REMOVED lines=9> */
.L_x_229:
[----:B------:R-:W-:Y:S05]  /*61f0*/  BSYNC B1 ;  /* 0x0000000000017941 */ /* 0x000fea0003800000 */
.L_x_228:
        /* <DEDUP_REMOVED lines=9> */
.L_x_231:
[----:B------:R-:W-:Y:S05]  /*6290*/  BSYNC B1 ;  /* 0x0000000000017941 */ /* 0x000fea0003800000 */
.L_x_230:
        /* <DEDUP_REMOVED lines=10> */
.L_x_233:
[----:B------:R-:W-:Y:S05]  /*6340*/  BSYNC B1 ;  /* 0x0000000000017941 */ /* 0x000fea0003800000 */
.L_x_232:
        /* <DEDUP_REMOVED lines=10> */
.L_x_235:
[----:B------:R-:W-:Y:S05]  /*63f0*/  BSYNC B1 ;  /* 0x0000000000017941 */ /* 0x000fea0003800000 */
.L_x_234:
        /* <DEDUP_REMOVED lines=9> */
.L_x_237:
[----:B------:R-:W-:Y:S05]  /*6490*/  BSYNC B1 ;  /* 0x0000000000017941 */ /* 0x000fea0003800000 */
.L_x_236:
        /* <DEDUP_REMOVED lines=9> */
.L_x_239:
[----:B------:R-:W-:Y:S05]  /*6530*/  BSYNC B1 ;  /* 0x0000000000017941 */ /* 0x000fea0003800000 */
.L_x_238:
        /* <DEDUP_REMOVED lines=10> */
.L_x_241:
[----:B------:R-:W-:Y:S05]  /*65e0*/  BSYNC B1 ;  /* 0x0000000000017941 */ /* 0x000fea0003800000 */
.L_x_240:
        /* <DEDUP_REMOVED lines=10> */
.L_x_243:
[----:B------:R-:W-:Y:S05]  /*6690*/  BSYNC B1 ;  /* 0x0000000000017941 */ /* 0x000fea0003800000 */
.L_x_242:
        /* <DEDUP_REMOVED lines=9> */
.L_x_245:
[----:B------:R-:W-:Y:S05]  /*6730*/  BSYNC B1 ;  /* 0x0000000000017941 */ /* 0x000fea0003800000 */
.L_x_244:
        /* <DEDUP_REMOVED lines=9> */
.L_x_247:
[----:B------:R-:W-:Y:S05]  /*67d0*/  BSYNC B1 ;  /* 0x0000000000017941 */ /* 0x000fea0003800000 */
.L_x_246:
        /* <DEDUP_REMOVED lines=10> */
.L_x_249:
[----:B------:R-:W-:Y:S05]  /*6880*/  BSYNC B1 ;  /* 0x0000000000017941 */ /* 0x000fea0003800000 */
.L_x_248:
        /* <DEDUP_REMOVED lines=10> */
.L_x_251:
[----:B------:R-:W-:Y:S05]  /*6930*/  BSYNC B1 ;  /* 0x0000000000017941 */ /* 0x000fea0003800000 */
.L_x_250:
        /* <DEDUP_REMOVED lines=9> */
.L_x_253:
[----:B------:R-:W-:Y:S05]  /*69d0*/  BSYNC B1 ;  /* 0x0000000000017941 */ /* 0x000fea0003800000 */
.L_x_252:
        /* <DEDUP_REMOVED lines=9> */
.L_x_255:
[----:B------:R-:W-:Y:S05]  /*6a70*/  BSYNC B1 ;  /* 0x0000000000017941 */ /* 0x000fea0003800000 */
.L_x_254:
        /* <DEDUP_REMOVED lines=10> */
.L_x_257:
[----:B------:R-:W-:Y:S05]  /*6b20*/  BSYNC B1 ;  /* 0x0000000000017941 */ /* 0x000fea0003800000 */
.L_x_256:
        /* <DEDUP_REMOVED lines=10> */
.L_x_259:
[----:B------:R-:W-:Y:S05]  /*6bd0*/  BSYNC B1 ;  /* 0x0000000000017941 */ /* 0x000fea0003800000 */
.L_x_258:
        /* <DEDUP_REMOVED lines=9> */
.L_x_261:
[----:B------:R-:W-:Y:S05]  /*6c70*/  BSYNC B1 ;  /* 0x0000000000017941 */ /* 0x000fea0003800000 */
.L_x_260:
        /* <DEDUP_REMOVED lines=9> */
.L_x_263:
[----:B------:R-:W-:Y:S05]  /*6d10*/  BSYNC B1 ;  /* 0x0000000000017941 */ /* 0x000fea0003800000 */
.L_x_262:
        /* <DEDUP_REMOVED lines=10> */
.L_x_265:
[----:B------:R-:W-:Y:S05]  /*6dc0*/  BSYNC B1 ;  /* 0x0000000000017941 */ /* 0x000fea0003800000 */
.L_x_264:
        /* <DEDUP_REMOVED lines=10> */
.L_x_267:
[----:B------:R-:W-:Y:S05]  /*6e70*/  BSYNC B1 ;  /* 0x0000000000017941 */ /* 0x000fea0003800000 */
.L_x_266:
        /* <DEDUP_REMOVED lines=9> */
.L_x_269:
[----:B------:R-:W-:Y:S05]  /*6f10*/  BSYNC B1 ;  /* 0x0000000000017941 */ /* 0x000fea0003800000 */
.L_x_268:
        /* <DEDUP_REMOVED lines=9> */
.L_x_271:
[----:B------:R-:W-:Y:S05]  /*6fb0*/  BSYNC B1 ;  /* 0x0000000000017941 */ /* 0x000fea0003800000 */
.L_x_270:
        /* <DEDUP_REMOVED lines=10> */
.L_x_273:
[----:B------:R-:W-:Y:S05]  /*7060*/  BSYNC B1 ;  /* 0x0000000000017941 */ /* 0x000fea0003800000 */
.L_x_272:
        /* <DEDUP_REMOVED lines=10> */
.L_x_275:
[----:B------:R-:W-:Y:S05]  /*7110*/  BSYNC B1 ;  /* 0x0000000000017941 */ /* 0x000fea0003800000 */
.L_x_274:
        /* <DEDUP_REMOVED lines=9> */
.L_x_277:
[----:B------:R-:W-:Y:S05]  /*71b0*/  BSYNC B1 ;  /* 0x0000000000017941 */ /* 0x000fea0003800000 */
.L_x_276:
        /* <DEDUP_REMOVED lines=9> */
.L_x_279:
[----:B------:R-:W-:Y:S05]  /*7250*/  BSYNC B1 ;  /* 0x0000000000017941 */ /* 0x000fea0003800000 */
.L_x_278:
        /* <DEDUP_REMOVED lines=10> */
.L_x_281:
[----:B------:R-:W-:Y:S05]  /*7300*/  BSYNC B1 ;  /* 0x0000000000017941 */ /* 0x000fea0003800000 */
.L_x_280:
        /* <DEDUP_REMOVED lines=10> */
.L_x_283:
[----:B------:R-:W-:Y:S05]  /*73b0*/  BSYNC B1 ;  /* 0x0000000000017941 */ /* 0x000fea0003800000 */
.L_x_282:
[----:B-----5:R-:W-:Y:S01]  /*73c0*/  IMAD.U32 R3, R24, 0x10000, RZ ;  /* 0x0001000018037824 */ /* 0x020fe200078e00ff */
[----:B------:R-:W-:Y:S01]  /*73d0*/  ISETP.GT.AND P1, PT, R0, 0x8, P1 ;  /* 0x000000080000780c */ /* 0x000fe20000f24270 */
[----:B------:R-:W-:Y:S02]  /*73e0*/  BSSY B1, `(.L_x_284) ;  /* 0x0000007000017945 */ /* 0x000fe40003800000 */
[----:B01--4-:R-:W-:-:S04]  /*73f0*/  FMUL R6, R3, R156 ;  /* 0x0000009c03067220 */ /* 0x013fc80000400000 */
[----:B------:R-:W-:-:S05]  /*7400*/  FFMA R6, R149, R155, R6 ;  /* 0x0000009b95067223 */ /* 0x000fca0000000006 */
[----:B------:R-:W-:-:S05]  /*7410*/  F2FP.BF16.F32.PACK_AB R6, RZ, R6 ;  /* 0x00000006ff06723e */ /* 0x000fca00000010ff */
[----:B------:R0:W-:Y:S01]  /*7420*/  @P3 STG.E.U16 desc[UR36][R4.64+0x1f2], R6 ;  /* 0x0001f20604003986 */ /* 0x0001e2000c101524 */
[----:B------:R-:W-:Y:S05]  /*7430*/  @!P1 BRA `(.L_x_285) ;  /* 0x0000000000049947 */ /* 0x000fea0003800000 */
[----:B------:R1:W5:Y:S02]  /*7440*/  LDG.E.LTC128B.U16 R24, desc[UR36][R8.64+0x1f0] ;  /* 0x0001f02408187981 */ /* 0x000364000c1e1520 */
.L_x_285:
[----:B------:R-:W-:Y:S05]  /*7450*/  BSYNC B1 ;  /* 0x0000000000017941 */ /* 0x000fea0003800000 */
.L_x_284:
[----:B-----5:R-:W-:Y:S01]  /*7460*/  IMAD.U32 R3, R24, 0x10000, RZ ;  /* 0x0001000018037824 */ /* 0x020fe200078e00ff */
[----:B------:R-:W-:Y:S01]  /*7470*/  ISETP.GT.AND P0, PT, R0, 0x8, P0 ;  /* 0x000000080000780c */ /* 0x000fe20000704270 */
[----:B0-----:R-:W-:Y:S01]  /*7480*/  @P1 IMAD.MOV.U32 R4, RZ, RZ, R10 ;  /* 0x000000ffff041224 */ /* 0x001fe200078e000a */
[----:B------:R-:W-:Y:S01]  /*7490*/  BSSY B1, `(.L_x_286) ;  /* 0x0000008000017945 */ /* 0x000fe20003800000 */
[----:B------:R-:W-:Y:S01]  /*74a0*/  FMUL R3, R3, R156 ;  /* 0x0000009c03037220 */ /* 0x000fe20000400000 */
[----:B------:R-:W-:-:S03]  /*74b0*/  @P1 IMAD.MOV.U32 R5, RZ, RZ, R11 ;  /* 0x000000ffff051224 */ /* 0x000fc600078e000b */
[----:B------:R-:W-:-:S05]  /*74c0*/  FFMA R3, R150, R155, R3 ;  /* 0x0000009b96037223 */ /* 0x000fca0000000003 */
[----:B------:R-:W-:-:S05]  /*74d0*/  F2FP.BF16.F32.PACK_AB R3, RZ, R3 ;  /* 0x00000003ff03723e */ /* 0x000fca00000010ff */
[----:B------:R0:W-:Y:S01]  /*74e0*/  @P1 STG.E.U16 desc[UR36][R4.64+0x1f0], R3 ;  /* 0x0001f00304001986 */ /* 0x0001e2000c101524 */
[----:B------:R-:W-:Y:S05]  /*74f0*/  @!P0 BRA `(.L_x_287) ;  /* 0x0000000000048947 */ /* 0x000fea0003800000 */
[----:B------:R4:W5:Y:S02]  /*7500*/  LDG.E.LTC128B.U16 R24, desc[UR36][R8.64+0x1f2] ;  /* 0x0001f22408187981 */ /* 0x000964000c1e1520 */
.L_x_287:
[----:B------:R-:W-:Y:S05]  /*7510*/  BSYNC B1 ;  /* 0x0000000000017941 */ /* 0x000fea0003800000 */
.L_x_286:
[----:B------:R-:W-:Y:S05]  /*7520*/  @!P0 BRA `(.L_x_288) ;  /* 0x0000002400308947 */ /* 0x000fea0003800000 */
[----:B0----5:R-:W-:-:S04]  /*7530*/  IMAD.U32 R3, R24, 0x10000, RZ ;  /* 0x0001000018037824 */ /* 0x021fc800078e00ff */
[----:B------:R-:W-:-:S04]  /*7540*/  FMUL R0, R3, R156 ;  /* 0x0000009c03007220 */ /* 0x000fc80000400000 */
[----:B------:R-:W-:-:S05]  /*7550*/  FFMA R0, R151, R155, R0 ;  /* 0x0000009b97007223 */ /* 0x000fca0000000000 */
[----:B------:R-:W-:-:S05]  /*7560*/  F2FP.BF16.F32.PACK_AB R0, RZ, R0 ;  /* 0x00000000ff00723e */ /* 0x000fca00000010ff */
[----:B------:R0:W-:Y:S01]  /*7570*/  STG.E.U16 desc[UR36][R10.64+0x1f2], R0 ;  /* 0x0001f2000a007986 */ /* 0x0001e2000c101524 */
[----:B------:R-:W-:Y:S05]  /*7580*/  BRA `(.L_x_288) ;  /* 0x0000002400187947 */ /* 0x000fea0003800000 */
.L_x_35:
[----:B------:R-:W-:Y:S01]  /*7590*/  ISETP.GT.AND P0, PT, R3, 0x1, PT ;  /* 0x000000010300780c */ /* 0x000fe20003f04270 */
[----:B------:R-:W-:Y:S01]  /*75a0*/  ULDC.64 UR4, c[0x0][0x5c0] ;  /* 0x0001700000047ab9 */ /* 0x000fe20000000a00 */
[-C--:B------:R-:W-:Y:S01]  /*75b0*/  FMUL R24, R24, R155.reuse ;  /* 0x0000009b18187220 */ /* 0x080fe20000400000 */
[-C--:B------:R-:W-:Y:S01]  /*75c0*/  FMUL R25, R25, R155.reuse ;  /* 0x0000009b19197220 */ /* 0x080fe20000400000 */
[----:B------:R-:W-:Y:S01]  /*75d0*/  ISETP.GT.AND P3, PT, R0, RZ, P0 ;  /* 0x000000ff0000720c */ /* 0x000fe20000764270 */
[-C--:B------:R-:W-:Y:S01]  /*75e0*/  FMUL R26, R26, R155.reuse ;  /* 0x0000009b1a1a7220 */ /* 0x080fe20000400000 */
[----:B------:R-:W-:Y:S01]  /*75f0*/  LEA R4, P4, R160, UR4, 0x1 ;  /* 0x00000004a0047c11 */ /* 0x000fe2000f8808ff */
[-C--:B------:R-:W-:Y:S01]  /*7600*/  FMUL R27, R27, R155.reuse ;  /* 0x0000009b1b1b7220 */ /* 0x080fe20000400000 */
[----:B------:R-:W-:Y:S01]  /*7610*/  F2FP.BF16.F32.PACK_AB R24, RZ, R24 ;  /* 0x00000018ff18723e */ /* 0x000fe200000010ff */
[-C--:B------:R-:W-:Y:S01]  /*7620*/  FMUL R28, R28, R155.reuse ;  /* 0x0000009b1c1c7220 */ /* 0x080fe20000400000 */
[----:B------:R-:W-:Y:S01]  /*7630*/  LEA.HI.X R5, R160, UR5, R153, 0x1, P4 ;  /* 0x00000005a0057c11 */ /* 0x000fe2000a0f0c99 */
[----:B------:R-:W-:Y:S01]  /*7640*/  FMUL R29, R29, R155 ;  /* 0x0000009b1d1d7220 */ /* 0x000fe20000400000 */
[----:B------:R-:W-:Y:S01]  /*7650*/  F2FP.BF16.F32.PACK_AB R25, RZ, R25 ;  /* 0x00000019ff19723e */ /* 0x000fe200000010ff */
[-C--:B------:R-:W-:Y:S01]  /*7660*/  FMUL R30, R30, R155.reuse ;  /* 0x0000009b1e1e7220 */ /* 0x080fe20000400000 */
[----:B------:R-:W-:Y:S01]  /*7670*/  SHF.L.U64.HI R11, R10, 0x4, R11 ;  /* 0x000000040a0b7819 */ /* 0x000fe2000001020b */
[----:B------:R-:W-:Y:S01]  /*7680*/  @P1 STG.E.U16 desc[UR36][R4.64], R24 ;  /* 0x0000001804001986 */ /* 0x000fe2000c101524 */
[----:B------:R-:W-:Y:S01]  /*7690*/  ISETP.GT.AND P1, PT, R3, 0x8, PT ;  /* 0x000000080300780c */ /* 0x000fe20003f24270 */
[-C--:B------:R-:W-:Y:S01]  /*76a0*/  FMUL R31, R31, R155.reuse ;  /* 0x0000009b1f1f7220 */ /* 0x080fe20000400000 */
[----:B------:R-:W-:Y:S01]  /*76b0*/  ISETP.GT.AND P4, PT, R0, 0x8, P0 ;  /* 0x000000080000780c */ /* 0x000fe20000784270 */
[----:B------:R-:W-:Y:S01]  /*76c0*/  @P3 STG.E.U16 desc[UR36][R4.64+0x2], R25 ;  /* 0x0000021904003986 */ /* 0x000fe2000c101524 */
[----:B------:R-:W-:Y:S01]  /*76d0*/  LEA R6, P3, R10, R4, 0x4 ;  /* 0x000000040a067211 */ /* 0x000fe200078620ff */
[-C--:B------:R-:W-:Y:S01]  /*76e0*/  FMUL R32, R32, R155.reuse ;  /* 0x0000009b20207220 */ /* 0x080fe20000400000 */
[C---:B------:R-:W-:Y:S01]  /*76f0*/  ISETP.GT.AND P2, PT, R0.reuse, 0x8, P2 ;  /* 0x000000080000780c */ /* 0x040fe20001744270 */
[-C--:B------:R-:W-:Y:S01]  /*7700*/  FMUL R33, R33, R155.reuse ;  /* 0x0000009b21217220 */ /* 0x080fe20000400000 */
[----:B------:R-:W-:Y:S01]  /*7710*/  ISETP.GT.AND P0, PT, R3, 0x9, PT ;  /* 0x000000090300780c */ /* 0x000fe20003f04270 */
[----:B------:R-:W-:Y:S01]  /*7720*/  IMAD.X R7, R11, 0x1, R5, P3 ;  /* 0x000000010b077824 */ /* 0x000fe200018e0605 */
[----:B------:R-:W-:Y:S01]  /*7730*/  ISETP.GT.AND P5, PT, R0, RZ, P1 ;  /* 0x000000ff0000720c */ /* 0x000fe20000fa4270 */
[-C--:B------:R-:W-:Y:S01]  /*7740*/  FMUL R34, R34, R155.reuse ;  /* 0x0000009b22227220 */ /* 0x080fe20000400000 */
[----:B------:R-:W-:Y:S01]  /*7750*/  ISETP.GT.AND P3, PT, R0, RZ, P0 ;  /* 0x000000ff0000720c */ /* 0x000fe20000764270 */
[-C--:B------:R-:W-:Y:S01]  /*7760*/  FMUL R35, R35, R155.reuse ;  /* 0x0000009b23237220 */ /* 0x080fe20000400000 */
[----:B------:R-:W-:Y:S01]  /*7770*/  F2FP.BF16.F32.PACK_AB R26, RZ, R26 ;  /* 0x0000001aff1a723e */ /* 0x000fe200000010ff */
[----:B------:R-:W-:Y:S01]  /*7780*/  FMUL R36, R36, R155 ;  /* 0x0000009b24247220 */ /* 0x000fe20000400000 */
[----:B------:R-:W-:Y:S01]  /*7790*/  F2FP.BF16.F32.PACK_AB R27, RZ, R27 ;  /* 0x0000001bff1b723e */ /* 0x000fe200000010ff */
[----:B------:R-:W-:Y:S01]  /*77a0*/  FMUL R37, R37, R155 ;  /* 0x0000009b25257220 */ /* 0x000fe20000400000 */
[----:B------:R-:W-:Y:S01]  /*77b0*/  F2FP.BF16.F32.PACK_AB R28, RZ, R28 ;  /* 0x0000001cff1c723e */ /* 0x000fe200000010ff */
[----:B------:R-:W-:Y:S01]  /*77c0*/  @P2 STG.E.U16 desc[UR36][R6.64], R26 ;  /* 0x0000001a06002986 */ /* 0x000fe2000c101524 */
[----:B------:R-:W-:Y:S01]  /*77d0*/  F2FP.BF16.F32.PACK_AB R29, RZ, R29 ;  /* 0x0000001dff1d723e */ /* 0x000fe200000010ff */
[-C--:B------:R-:W-:Y:S01]  /*77e0*/  FMUL R38, R38, R155.reuse ;  /* 0x0000009b26267220 */ /* 0x080fe20000400000 */
[C---:B------:R-:W-:Y:S01]  /*77f0*/  ISETP.GT.AND P2, PT, R0.reuse, 0x8, P1 ;  /* 0x000000080000780c */ /* 0x040fe20000f44270 */
[----:B------:R-:W-:Y:S01]  /*7800*/  @P4 STG.E.U16 desc[UR36][R6.64+0x2], R27 ;  /* 0x0000021b06004986 */ /* 0x000fe2000c101524 */
[----:B------:R-:W-:Y:S01]  /*7810*/  ISETP.GT.AND P1, PT, R3, 0x10, PT ;  /* 0x000000100300780c */ /* 0x000fe20003f24270 */
[-C--:B------:R-:W-:Y:S01]  /*7820*/  FMUL R39, R39, R155.reuse ;  /* 0x0000009b27277220 */ /* 0x080fe20000400000 */
[----:B------:R-:W-:Y:S01]  /*7830*/  F2FP.BF16.F32.PACK_AB R30, RZ, R30 ;  /* 0x0000001eff1e723e */ /* 0x000fe200000010ff */
[----:B------:R-:W-:Y:S01]  /*7840*/  @P5 STG.E.U16 desc[UR36][R4.64+0x10], R28 ;  /* 0x0000101c04005986 */ /* 0x000fe2000c101524 */
[----:B------:R-:W-:Y:S01]  /*7850*/  ISETP.GT.AND P4, PT, R0, RZ, P1 ;  /* 0x000000ff0000720c */ /* 0x000fe20000f84270 */
[----:B------:R-:W-:Y:S01]  /*7860*/  FMUL R40, R40, R155 ;  /* 0x0000009b28287220 */ /* 0x000fe20000400000 */
[----:B------:R-:W-:Y:S01]  /*7870*/  F2FP.BF16.F32.PACK_AB R31, RZ, R31 ;  /* 0x0000001fff1f723e */ /* 0x000fe200000010ff */
[----:B------:R-:W-:Y:S01]  /*7880*/  @P3 STG.E.U16 desc[UR36][R4.64+0x12], R29 ;  /* 0x0000121d04003986 */ /* 0x000fe2000c101524 */
[----:B------:R-:W-:Y:S01]  /*7890*/  ISETP.GT.AND P3, PT, R0, 0x8, P0 ;  /* 0x000000080000780c */ /* 0x000fe20000764270 */
[-C--:B------:R-:W-:Y:S01]  /*78a0*/  FMUL R41, R41, R155.reuse ;  /* 0x0000009b29297220 */ /* 0x080fe20000400000 */
[----:B------:R-:W-:Y:S01]  /*78b0*/  ISETP.GT.AND P0, PT, R3, 0x11, PT ;  /* 0x000000110300780c */ /* 0x000fe20003f04270 */
[----:B------:R-:W-:Y:S01]  /*78c0*/  @P2 STG.E.U16 desc[UR36][R6.64+0x10], R30 ;  /* 0x0000101e06002986 */ /* 0x000fe2000c101524 */
[----:B------:R-:W-:Y:S01]  /*78d0*/  F2FP.BF16.F32.PACK_AB R32, RZ, R32 ;  /* 0x00000020ff20723e */ /* 0x000fe200000010ff */
[-C--:B------:R-:W-:Y:S01]  /*78e0*/  FMUL R42, R42, R155.reuse ;  /* 0x0000009b2a2a7220 */ /* 0x080fe20000400000 */
[C---:B------:R-:W-:Y:S01]  /*78f0*/  ISETP.GT.AND P5, PT, R0.reuse, RZ, P0 ;  /* 0x000000ff0000720c */ /* 0x040fe200007a4270 */
[-C--:B------:R-:W-:Y:S01]  /*7900*/  FMUL R43, R43, R155.reuse ;  /* 0x0000009b2b2b7220 */ /* 0x080fe20000400000 */
[----:B------:R-:W-:Y:S01]  /*7910*/  ISETP.GT.AND P2, PT, R0, 0x8, P1 ;  /* 0x000000080000780c */ /* 0x000fe20000f44270 */
[-C--:B------:R-:W-:Y:S01]  /*7920*/  FMUL R44, R44, R155.reuse ;  /* 0x0000009b2c2c7220 */ /* 0x080fe20000400000 */
[----:B------:R-:W-:Y:S01]  /*7930*/  ISETP.GT.AND P1, PT, R3, 0x18, PT ;  /* 0x000000180300780c */ /* 0x000fe20003f24270 */
[----:B------:R-:W-:Y:S01]  /*7940*/  FMUL R45, R45, R155 ;  /* 0x0000009b2d2d7220 */ /* 0x000fe20000400000 */
[----:B------:R-:W-:Y:S01]  /*7950*/  F2FP.BF16.F32.PACK_AB R33, RZ, R33 ;  /* 0x00000021ff21723e */ /* 0x000fe200000010ff */
[----:B------:R-:W-:Y:S01]  /*7960*/  @P3 STG.E.U16 desc[UR36][R6.64+0x12], R31 ;  /* 0x0000121f06003986 */ /* 0x000fe2000c101524 */
[----:B------:R-:W-:Y:S01]  /*7970*/  ISETP.GT.AND P3, PT, R0, 0x8, P0 ;  /* 0x000000080000780c */ /* 0x000fe20000764270 */
[-C--:B------:R-:W-:Y:S01]  /*7980*/  FMUL R46, R46, R155.reuse ;  /* 0x0000009b2e2e7220 */ /* 0x080fe20000400000 */
[----:B------:R-:W-:Y:S01]  /*7990*/  ISETP.GT.AND P0, PT, R3, 0x19, PT ;  /* 0x000000190300780c */ /* 0x000fe20003f04270 */
[----:B------:R-:W-:Y:S01]  /*79a0*/  @P4 STG.E.U16 desc[UR36][R4.64+0x20], R32 ;  /* 0x0000202004004986 */ /* 0x000fe2000c101524 */
[C---:B------:R-:W-:Y:S01]  /*79b0*/  ISETP.GT.AND P4, PT, R0.reuse, RZ, P1 ;  /* 0x000000ff0000720c */ /* 0x040fe20000f84270 */
[-C--:B------:R-:W-:Y:S01]  /*79c0*/  FMUL R47, R47, R155.reuse ;  /* 0x0000009b2f2f7220 */ /* 0x080fe20000400000 */
[----:B------:R-:W-:Y:S01]  /*79d0*/  F2FP.BF16.F32.PACK_AB R34, RZ, R34 ;  /* 0x00000022ff22723e */ /* 0x000fe200000010ff */
[----:B------:R-:W-:Y:S01]  /*79e0*/  @P5 STG.E.U16 desc[UR36][R4.64+0x22], R33 ;  /* 0x0000222104005986 */ /* 0x000fe2000c101524 */
[----:B------:R-:W-:Y:S01]  /*79f0*/  ISETP.GT.AND P5, PT, R0, RZ, P0 ;  /* 0x000000ff0000720c */ /* 0x000fe200007a4270 */
[----:B------:R-:W-:Y:S01]  /*7a00*/  FMUL R48, R48, R155 ;  /* 0x0000009b30307220 */ /* 0x000fe20000400000 */
[----:B------:R-:W-:Y:S01]  /*7a10*/  F2FP.BF16.F32.PACK_AB R35, RZ, R35 ;  /* 0x00000023ff23723e */ /* 0x000fe200000010ff */
[----:B------:R-:W-:Y:S01]  /*7a20*/  @P2 STG.E.U16 desc[UR36][R6.64+0x20], R34 ;  /* 0x0000202206002986 */ /* 0x000fe2000c101524 */
[----:B------:R-:W-:Y:S01]  /*7a30*/  F2FP.BF16.F32.PACK_AB R36, RZ, R36 ;  /* 0x00000024ff24723e */ /* 0x000fe200000010ff */
[-C--:B------:R-:W-:Y:S01]  /*7a40*/  FMUL R49, R49, R155.reuse ;  /* 0x0000009b31317220 */ /* 0x080fe20000400000 */
[----:B------:R-:W-:Y:S01]  /*7a50*/  ISETP.GT.AND P2, PT, R0, 0x8, P1 ;  /* 0x000000080000780c */ /* 0x000fe20000f44270 */
[----:B------:R-:W-:Y:S01]  /*7a60*/  @P3 STG.E.U16 desc[UR36][R6.64+0x22], R35 ;  /* 0x0000222306003986 */ /* 0x000fe2000c101524 */
[----:B------:R-:W-:Y:S01]  /*7a70*/  ISETP.GT.AND P1, PT, R3, 0x20, PT ;  /* 0x000000200300780c */ /* 0x000fe20003f24270 */
[----:B------:R-:W-:Y:S01]  /*7a80*/  FMUL R50, R50, R155 ;  /* 0x0000009b32327220 */ /* 0x000fe20000400000 */
[----:B------:R-:W-:Y:S01]  /*7a90*/  F2FP.BF16.F32.PACK_AB R37, RZ, R37 ;  /* 0x00000025ff25723e */ /* 0x000fe200000010ff */
[----:B------:R-:W-:Y:S01]  /*7aa0*/  @P4 STG.E.U16 desc[UR36][R4.64+0x30], R36 ;  /* 0x0000302404004986 */ /* 0x000fe2000c101524 */
[C---:B------:R-:W-:Y:S01]  /*7ab0*/  ISETP.GT.AND P3, PT, R0.reuse, 0x8, P0 ;  /* 0x000000080000780c */ /* 0x040fe20000764270 */
[-C--:B------:R-:W-:Y:S01]  /*7ac0*/  FMUL R51, R51, R155.reuse ;  /* 0x0000009b33337220 */ /* 0x080fe20000400000 */
[----:B------:R-:W-:Y:S01]  /*7ad0*/  ISETP.GT.AND P0, PT, R3, 0x21, PT ;  /* 0x000000210300780c */ /* 0x000fe20003f04270 */
[----:B------:R-:W-:Y:S01]  /*7ae0*/  @P5 STG.E.U16 desc[UR36][R4.64+0x32], R37 ;  /* 0x0000322504005986 */ /* 0x000fe2000c101524 */
[----:B------:R-:W-:Y:S01]  /*7af0*/  ISETP.GT.AND P4, PT, R0, RZ, P1 ;  /* 0x000000ff0000720c */ /* 0x000fe20000f84270 */
[-C--:B------:R-:W-:Y:S01]  /*7b00*/  FMUL R52, R52, R155.reuse ;  /* 0x0000009b34347220 */ /* 0x080fe20000400000 */
[----:B------:R-:W-:Y:S01]  /*7b10*/  F2FP.BF16.F32.PACK_AB R38, RZ, R38 ;  /* 0x00000026ff26723e */ /* 0x000fe200000010ff */
[-C--:B------:R-:W-:Y:S01]  /*7b20*/  FMUL R53, R53, R155.reuse ;  /* 0x0000009b35357220 */ /* 0x080fe20000400000 */
        /* <DEDUP_REMOVED lines=325> */
[----:B------:R-:W-:Y:S01]  /*8f80*/  FMUL R151, R151, R155 ;  /* 0x0000009b97977220 */ /* 0x000fe20000400000 */
[----:B------:R-:W-:Y:S01]  /*8f90*/  ISETP.GT.AND P2, PT, R0, 0x8, P1 ;  /* 0x000000080000780c */ /* 0x000fe20000f44270 */
[----:B------:R-:W-:Y:S01]  /*8fa0*/  @P3 STG.E.U16 desc[UR36][R6.64+0x132], R103 ;  /* 0x0001326706003986 */ /* 0x000fe2000c101524 */
[----:B------:R-:W-:-:S02]  /*8fb0*/  ISETP.GT.AND P1, PT, R3, 0xa8, PT ;  /* 0x000000a80300780c */ /* 0x000fc40003f24270 */
[----:B------:R-:W-:Y:S01]  /*8fc0*/  F2FP.BF16.F32.PACK_AB R105, RZ, R105 ;  /* 0x00000069ff69723e */ /* 0x000fe200000010ff */
[----:B------:R-:W-:Y:S01]  /*8fd0*/  @P4 STG.E.U16 desc[UR36][R4.64+0x140], R104 ;  /* 0x0001406804004986 */ /* 0x000fe2000c101524 */
[C---:B------:R-:W-:Y:S02]  /*8fe0*/  ISETP.GT.AND P3, PT, R0.reuse, 0x8, P0 ;  /* 0x000000080000780c */ /* 0x040fe40000764270 */
[----:B------:R-:W-:Y:S01]  /*8ff0*/  ISETP.GT.AND P0, PT, R3, 0xa9, PT ;  /* 0x000000a90300780c */ /* 0x000fe20003f04270 */
[----:B------:R-:W-:Y:S01]  /*9000*/  @P5 STG.E.U16 desc[UR36][R4.64+0x142], R105 ;  /* 0x0001426904005986 */ /* 0x000fe2000c101524 */
[C---:B------:R-:W-:Y:S02]  /*9010*/  ISETP.GT.AND P4, PT, R0.reuse, RZ, P1 ;  /* 0x000000ff0000720c */ /* 0x040fe40000f84270 */
[----:B------:R-:W-:Y:S02]  /*9020*/  F2FP.BF16.F32.PACK_AB R106, RZ, R106 ;  /* 0x0000006aff6a723e */ /* 0x000fe400000010ff */
[----:B------:R-:W-:-:S02]  /*9030*/  ISETP.GT.AND P5, PT, R0, RZ, P0 ;  /* 0x000000ff0000720c */ /* 0x000fc400007a4270 */
[----:B------:R-:W-:Y:S01]  /*9040*/  F2FP.BF16.F32.PACK_AB R107, RZ, R107 ;  /* 0x0000006bff6b723e */ /* 0x000fe200000010ff */
[----:B------:R-:W-:Y:S01]  /*9050*/  @P2 STG.E.U16 desc[UR36][R6.64+0x140], R106 ;  /* 0x0001406a06002986 */ /* 0x000fe2000c101524 */
[----:B------:R-:W-:Y:S02]  /*9060*/  F2FP.BF16.F32.PACK_AB R108, RZ, R108 ;  /* 0x0000006cff6c723e */ /* 0x000fe400000010ff */
[C---:B------:R-:W-:Y:S01]  /*9070*/  ISETP.GT.AND P2, PT, R0.reuse, 0x8, P1 ;  /* 0x000000080000780c */ /* 0x040fe20000f44270 */
[----:B------:R-:W-:Y:S01]  /*9080*/  @P3 STG.E.U16 desc[UR36][R6.64+0x142], R107 ;  /* 0x0001426b06003986 */ /* 0x000fe2000c101524 */
[----:B------:R-:W-:Y:S02]  /*9090*/  ISETP.GT.AND P1, PT, R3, 0xb0, PT ;  /* 0x000000b00300780c */ /* 0x000fe40003f24270 */
[----:B------:R-:W-:Y:S01]  /*90a0*/  F2FP.BF16.F32.PACK_AB R109, RZ, R109 ;  /* 0x0000006dff6d723e */ /* 0x000fe200000010ff */
[----:B------:R-:W-:Y:S01]  /*90b0*/  @P4 STG.E.U16 desc[UR36][R4.64+0x150], R108 ;  /* 0x0001506c04004986 */ /* 0x000fe2000c101524 */
[----:B------:R-:W-:-:S02]  /*90c0*/  ISETP.GT.AND P3, PT, R0, 0x8, P0 ;  /* 0x000000080000780c */ /* 0x000fc40000764270 */
[----:B------:R-:W-:Y:S01]  /*90d0*/  ISETP.GT.AND P0, PT, R3, 0xb1, PT ;  /* 0x000000b10300780c */ /* 0x000fe20003f04270 */
[----:B------:R-:W-:Y:S01]  /*90e0*/  @P5 STG.E.U16 desc[UR36][R4.64+0x152], R109 ;  /* 0x0001526d04005986 */ /* 0x000fe2000c101524 */
[C---:B------:R-:W-:Y:S02]  /*90f0*/  ISETP.GT.AND P4, PT, R0.reuse, RZ, P1 ;  /* 0x000000ff0000720c */ /* 0x040fe40000f84270 */
[----:B------:R-:W-:Y:S02]  /*9100*/  F2FP.BF16.F32.PACK_AB R110, RZ, R110 ;  /* 0x0000006eff6e723e */ /* 0x000fe400000010ff */
[----:B------:R-:W-:Y:S02]  /*9110*/  ISETP.GT.AND P5, PT, R0, RZ, P0 ;  /* 0x000000ff0000720c */ /* 0x000fe400007a4270 */
[----:B------:R-:W-:Y:S01]  /*9120*/  F2FP.BF16.F32.PACK_AB R111, RZ, R111 ;  /* 0x0000006fff6f723e */ /* 0x000fe200000010ff */
[----:B------:R-:W-:Y:S01]  /*9130*/  @P2 STG.E.U16 desc[UR36][R6.64+0x150], R110 ;  /* 0x0001506e06002986 */ /* 0x000fe2000c101524 */
[----:B------:R-:W-:-:S02]  /*9140*/  F2FP.BF16.F32.PACK_AB R112, RZ, R112 ;  /* 0x00000070ff70723e */ /* 0x000fc400000010ff */
[C---:B------:R-:W-:Y:S01]  /*9150*/  ISETP.GT.AND P2, PT, R0.reuse, 0x8, P1 ;  /* 0x000000080000780c */ /* 0x040fe20000f44270 */
[----:B------:R-:W-:Y:S01]  /*9160*/  @P3 STG.E.U16 desc[UR36][R6.64+0x152], R111 ;  /* 0x0001526f06003986 */ /* 0x000fe2000c101524 */
[C---:B------:R-:W-:Y:S02]  /*9170*/  ISETP.GT.AND P1, PT, R3.reuse, 0xb8, PT ;  /* 0x000000b80300780c */ /* 0x040fe40003f24270 */
[----:B------:R-:W-:Y:S01]  /*9180*/  F2FP.BF16.F32.PACK_AB R113, RZ, R113 ;  /* 0x00000071ff71723e */ /* 0x000fe200000010ff */
[----:B------:R-:W-:Y:S01]  /*9190*/  @P4 STG.E.U16 desc[UR36][R4.64+0x160], R112 ;  /* 0x0001607004004986 */ /* 0x000fe2000c101524 */
[C---:B------:R-:W-:Y:S02]  /*91a0*/  ISETP.GT.AND P3, PT, R0.reuse, 0x8, P0 ;  /* 0x000000080000780c */ /* 0x040fe40000764270 */
[----:B------:R-:W-:Y:S01]  /*91b0*/  ISETP.GT.AND P0, PT, R3, 0xb9, PT ;  /* 0x000000b90300780c */ /* 0x000fe20003f04270 */
[----:B------:R-:W-:Y:S01]  /*91c0*/  @P5 STG.E.U16 desc[UR36][R4.64+0x162], R113 ;  /* 0x0001627104005986 */ /* 0x000fe2000c101524 */
[----:B------:R-:W-:-:S02]  /*91d0*/  ISETP.GT.AND P4, PT, R0, RZ, P1 ;  /* 0x000000ff0000720c */ /* 0x000fc40000f84270 */
[----:B------:R-:W-:Y:S02]  /*91e0*/  F2FP.BF16.F32.PACK_AB R114, RZ, R114 ;  /* 0x00000072ff72723e */ /* 0x000fe400000010ff */
[C---:B------:R-:W-:Y:S02]  /*91f0*/  ISETP.GT.AND P5, PT, R0.reuse, RZ, P0 ;  /* 0x000000ff0000720c */ /* 0x040fe400007a4270 */
[----:B------:R-:W-:Y:S01]  /*9200*/  F2FP.BF16.F32.PACK_AB R115, RZ, R115 ;  /* 0x00000073ff73723e */ /* 0x000fe200000010ff */
[----:B------:R-:W-:Y:S01]  /*9210*/  @P2 STG.E.U16 desc[UR36][R6.64+0x160], R114 ;  /* 0x0001607206002986 */ /* 0x000fe2000c101524 */
[----:B------:R-:W-:Y:S02]  /*9220*/  F2FP.BF16.F32.PACK_AB R116, RZ, R116 ;  /* 0x00000074ff74723e */ /* 0x000fe400000010ff */
        /* <DEDUP_REMOVED lines=65> */
[----:B------:R-:W-:Y:S02]  /*9640*/  ISETP.GT.AND P5, PT, R0, RZ, P0 ;  /* 0x000000ff0000720c */ /* 0x000fe400007a4270 */
[----:B------:R-:W-:Y:S02]  /*9650*/  F2FP.BF16.F32.PACK_AB R134, RZ, R134 ;  /* 0x00000086ff86723e */ /* 0x000fe400000010ff */
[----:B------:R-:W-:Y:S02]  /*9660*/  F2FP.BF16.F32.PACK_AB R135, RZ, R135 ;  /* 0x00000087ff87723e */ /* 0x000fe400000010ff */
[----:B------:R-:W-:Y:S01]  /*9670*/  F2FP.BF16.F32.PACK_AB R136, RZ, R136 ;  /* 0x00000088ff88723e */ /* 0x000fe200000010ff */
[----:B------:R-:W-:Y:S01]  /*9680*/  @P2 STG.E.U16 desc[UR36][R6.64+0x1b0], R134 ;  /* 0x0001b08606002986 */ /* 0x000fe2000c101524 */
[----:B------:R-:W-:-:S02]  /*9690*/  F2FP.BF16.F32.PACK_AB R137, RZ, R137 ;  /* 0x00000089ff89723e */ /* 0x000fc400000010ff */
[C---:B------:R-:W-:Y:S01]  /*96a0*/  ISETP.GT.AND P1, PT, R0.reuse, 0x8, P1 ;  /* 0x000000080000780c */ /* 0x040fe20000f24270 */
[----:B------:R-:W-:Y:S01]  /*96b0*/  @P3 STG.E.U16 desc[UR36][R6.64+0x1b2], R135 ;  /* 0x0001b28706003986 */ /* 0x000fe2000c101524 */
[C---:B------:R-:W-:Y:S02]  /*96c0*/  ISETP.GT.AND P2, PT, R0.reuse, 0x8, P0 ;  /* 0x000000080000780c */ /* 0x040fe40000744270 */
[C---:B------:R-:W-:Y:S01]  /*96d0*/  ISETP.GT.AND P0, PT, R3.reuse, 0xe9, PT ;  /* 0x000000e90300780c */ /* 0x040fe20003f04270 */
[----:B------:R-:W-:Y:S01]  /*96e0*/  @P4 STG.E.U16 desc[UR36][R4.64+0x1c0], R136 ;  /* 0x0001c08804004986 */ /* 0x000fe2000c101524 */
[----:B------:R-:W-:Y:S02]  /*96f0*/  ISETP.GT.AND P4, PT, R3, 0xe8, PT ;  /* 0x000000e80300780c */ /* 0x000fe40003f84270 */
[----:B------:R-:W-:Y:S01]  /*9700*/  F2FP.BF16.F32.PACK_AB R138, RZ, R138 ;  /* 0x0000008aff8a723e */ /* 0x000fe200000010ff */
[----:B------:R-:W-:Y:S01]  /*9710*/  @P5 STG.E.U16 desc[UR36][R4.64+0x1c2], R137 ;  /* 0x0001c28904005986 */ /* 0x000fe2000c101524 */
[----:B------:R-:W-:-:S02]  /*9720*/  ISETP.GT.AND P5, PT, R0, RZ, P4 ;  /* 0x000000ff0000720c */ /* 0x000fc400027a4270 */
[----:B------:R-:W-:Y:S01]  /*9730*/  F2FP.BF16.F32.PACK_AB R139, RZ, R139 ;  /* 0x0000008bff8b723e */ /* 0x000fe200000010ff */
[----:B------:R-:W-:Y:S01]  /*9740*/  @P1 STG.E.U16 desc[UR36][R6.64+0x1c0], R138 ;  /* 0x0001c08a06001986 */ /* 0x000fe2000c101524 */
[----:B------:R-:W-:Y:S02]  /*9750*/  F2FP.BF16.F32.PACK_AB R140, RZ, R140 ;  /* 0x0000008cff8c723e */ /* 0x000fe400000010ff */
[C---:B------:R-:W-:Y:S01]  /*9760*/  ISETP.GT.AND P3, PT, R0.reuse, RZ, P0 ;  /* 0x000000ff0000720c */ /* 0x040fe20000764270 */
[----:B------:R-:W-:Y:S01]  /*9770*/  @P2 STG.E.U16 desc[UR36][R6.64+0x1c2], R139 ;  /* 0x0001c28b06002986 */ /* 0x000fe2000c101524 */
[C---:B------:R-:W-:Y:S02]  /*9780*/  ISETP.GT.AND P4, PT, R0.reuse, 0x8, P4 ;  /* 0x000000080000780c */ /* 0x040fe40002784270 */
[----:B------:R-:W-:Y:S02]  /*9790*/  F2FP.BF16.F32.PACK_AB R141, RZ, R141 ;  /* 0x0000008dff8d723e */ /* 0x000fe400000010ff */
[----:B------:R-:W-:Y:S01]  /*97a0*/  F2FP.BF16.F32.PACK_AB R142, RZ, R142 ;  /* 0x0000008eff8e723e */ /* 0x000fe200000010ff */
[----:B------:R-:W-:Y:S01]  /*97b0*/  @P5 STG.E.U16 desc[UR36][R4.64+0x1d0], R140 ;  /* 0x0001d08c04005986 */ /* 0x000fe2000c101524 */
[----:B------:R-:W-:-:S02]  /*97c0*/  ISETP.GT.AND P5, PT, R0, 0x8, P0 ;  /* 0x000000080000780c */ /* 0x000fc400007a4270 */
[----:B------:R-:W-:Y:S02]  /*97d0*/  F2FP.BF16.F32.PACK_AB R143, RZ, R143 ;  /* 0x0000008fff8f723e */ /* 0x000fe400000010ff */
[C---:B------:R-:W-:Y:S01]  /*97e0*/  ISETP.GT.AND P0, PT, R3.reuse, 0xf1, PT ;  /* 0x000000f10300780c */ /* 0x040fe20003f04270 */
[----:B------:R-:W-:Y:S01]  /*97f0*/  @P3 STG.E.U16 desc[UR36][R4.64+0x1d2], R141 ;  /* 0x0001d28d04003986 */ /* 0x000fe2000c101524 */
[----:B------:R-:W-:Y:S02]  /*9800*/  ISETP.GT.AND P3, PT, R3, 0xf0, PT ;  /* 0x000000f00300780c */ /* 0x000fe40003f64270 */
[----:B------:R-:W-:Y:S01]  /*9810*/  F2FP.BF16.F32.PACK_AB R144, RZ, R144 ;  /* 0x00000090ff90723e */ /* 0x000fe200000010ff */
[----:B------:R-:W-:Y:S01]  /*9820*/  @P4 STG.E.U16 desc[UR36][R6.64+0x1d0], R142 ;  /* 0x0001d08e06004986 */ /* 0x000fe2000c101524 */
[C---:B------:R-:W-:Y:S02]  /*9830*/  ISETP.GT.AND P4, PT, R0.reuse, RZ, P3 ;  /* 0x000000ff0000720c */ /* 0x040fe40001f84270 */
[----:B------:R-:W-:Y:S01]  /*9840*/  F2FP.BF16.F32.PACK_AB R145, RZ, R145 ;  /* 0x00000091ff91723e */ /* 0x000fe200000010ff */
[----:B------:R-:W-:Y:S01]  /*9850*/  @P5 STG.E.U16 desc[UR36][R6.64+0x1d2], R143 ;  /* 0x0001d28f06005986 */ /* 0x000fe2000c101524 */
[----:B------:R-:W-:-:S02]  /*9860*/  ISETP.GT.AND P5, PT, R0, RZ, P0 ;  /* 0x000000ff0000720c */ /* 0x000fc400007a4270 */
[C---:B------:R-:W-:Y:S02]  /*9870*/  ISETP.GT.AND P2, PT, R3.reuse, 0xf8, PT ;  /* 0x000000f80300780c */ /* 0x040fe40003f44270 */
[----:B------:R-:W-:Y:S02]  /*9880*/  ISETP.GT.AND P1, PT, R3, 0xf9, PT ;  /* 0x000000f90300780c */ /* 0x000fe40003f24270 */
[C---:B------:R-:W-:Y:S02]  /*9890*/  ISETP.GT.AND P3, PT, R0.reuse, 0x8, P3 ;  /* 0x000000080000780c */ /* 0x040fe40001f64270 */
[C---:B------:R-:W-:Y:S01]  /*98a0*/  ISETP.GT.AND P0, PT, R0.reuse, 0x8, P0 ;  /* 0x000000080000780c */ /* 0x040fe20000704270 */
[----:B------:R-:W-:Y:S01]  /*98b0*/  @P4 STG.E.U16 desc[UR36][R4.64+0x1e0], R144 ;  /* 0x0001e09004004986 */ /* 0x000fe2000c101524 */
[C---:B------:R-:W-:Y:S02]  /*98c0*/  ISETP.GT.AND P4, PT, R0.reuse, RZ, P1 ;  /* 0x000000ff0000720c */ /* 0x040fe40000f84270 */
[----:B------:R-:W-:Y:S01]  /*98d0*/  F2FP.BF16.F32.PACK_AB R146, RZ, R146 ;  /* 0x00000092ff92723e */ /* 0x000fe200000010ff */
[----:B------:R-:W-:Y:S01]  /*98e0*/  @P5 STG.E.U16 desc[UR36][R4.64+0x1e2], R145 ;  /* 0x0001e29104005986 */ /* 0x000fe2000c101524 */
[----:B------:R-:W-:-:S02]  /*98f0*/  ISETP.GT.AND P5, PT, R0, RZ, P2 ;  /* 0x000000ff0000720c */ /* 0x000fc400017a4270 */
[C---:B------:R-:W-:Y:S02]  /*9900*/  ISETP.GT.AND P2, PT, R0.reuse, 0x8, P2 ;  /* 0x000000080000780c */ /* 0x040fe40001744270 */
[----:B------:R-:W-:Y:S01]  /*9910*/  F2FP.BF16.F32.PACK_AB R147, RZ, R147 ;  /* 0x00000093ff93723e */ /* 0x000fe200000010ff */
[----:B------:R-:W-:Y:S01]  /*9920*/  @P3 STG.E.U16 desc[UR36][R6.64+0x1e0], R146 ;  /* 0x0001e09206003986 */ /* 0x000fe2000c101524 */
[----:B------:R-:W-:Y:S02]  /*9930*/  ISETP.GT.AND P1, PT, R0, 0x8, P1 ;  /* 0x000000080000780c */ /* 0x000fe40000f24270 */
[----:B------:R-:W-:Y:S01]  /*9940*/  F2FP.BF16.F32.PACK_AB R148, RZ, R148 ;  /* 0x00000094ff94723e */ /* 0x000fe200000010ff */
[----:B------:R-:W-:Y:S01]  /*9950*/  @P0 STG.E.U16 desc[UR36][R6.64+0x1e2], R147 ;  /* 0x0001e29306000986 */ /* 0x000fe2000c101524 */
[----:B------:R-:W-:Y:S02]  /*9960*/  F2FP.BF16.F32.PACK_AB R149, RZ, R149 ;  /* 0x00000095ff95723e */ /* 0x000fe400000010ff */
[----:B------:R-:W-:Y:S01]  /*9970*/  F2FP.BF16.F32.PACK_AB R150, RZ, R150 ;  /* 0x00000096ff96723e */ /* 0x000fe200000010ff */
[----:B------:R-:W-:Y:S01]  /*9980*/  @P5 STG.E.U16 desc[UR36][R4.64+0x1f0], R148 ;  /* 0x0001f09404005986 */ /* 0x000fe2000c101524 */
[----:B------:R-:W-:-:S03]  /*9990*/  F2FP.BF16.F32.PACK_AB R151, RZ, R151 ;  /* 0x00000097ff97723e */ /* 0x000fc600000010ff */
[----:B------:R0:W-:Y:S02]  /*99a0*/  @P4 STG.E.U16 desc[UR36][R4.64+0x1f2], R149 ;  /* 0x0001f29504004986 */ /* 0x0001e4000c101524 */
[----:B0-----:R-:W-:Y:S02]  /*99b0*/  @P2 IMAD.MOV.U32 R4, RZ, RZ, R6 ;  /* 0x000000ffff042224 */ /* 0x001fe400078e0006 */
[----:B------:R-:W-:-:S05]  /*99c0*/  @P2 IMAD.MOV.U32 R5, RZ, RZ, R7 ;  /* 0x000000ffff052224 */ /* 0x000fca00078e0007 */
[----:B------:R0:W-:Y:S04]  /*99d0*/  @P2 STG.E.U16 desc[UR36][R4.64+0x1f0], R150 ;  /* 0x0001f09604002986 */ /* 0x0001e8000c101524 */
[----:B------:R0:W-:Y:S02]  /*99e0*/  @P1 STG.E.U16 desc[UR36][R6.64+0x1f2], R151 ;  /* 0x0001f29706001986 */ /* 0x0001e4000c101524 */
.L_x_288:
[----:B------:R-:W-:Y:S05]  /*99f0*/  BSYNC B0 ;  /* 0x0000000000007941 */ /* 0x000fea0003800000 */
.L_x_34:
[----:B------:R-:W-:Y:S01]  /*9a00*/  ULDC UR4, c[0x0][0xc] ;  /* 0x0000030000047ab9 */ /* 0x000fe20000000800 */
[----:B------:R-:W-:Y:S01]  /*9a10*/  ULDC UR5, c[0x0][0x10] ;  /* 0x0000040000057ab9 */ /* 0x000fe20000000800 */
[----:B0-----:R-:W0:Y:S01]  /*9a20*/  LDC R3, c[0x0][0x14] ;  /* 0x00000500ff037b82 */ /* 0x001e220000000800 */
[----:B------:R-:W-:Y:S01]  /*9a30*/  UIMAD.WIDE.U32 UR4, UR4, UR5, URZ ;  /* 0x00000005040472a5 */ /* 0x000fe2000f8e003f */
[----:B------:R-:W-:Y:S01]  /*9a40*/  PRMT R0, RZ, 0x7610, R0 ;  /* 0x00007610ff007816 */ /* 0x000fe20000000000 */
[----:B------:R-:W-:Y:S02]  /*9a50*/  IMAD.MOV.U32 R153, RZ, RZ, -0x1 ;  /* 0xffffffffff997424 */ /* 0x000fe400078e00ff */
[----:B------:R-:W-:Y:S02]  /*9a60*/  IMAD.MOV.U32 R23, RZ, RZ, -0x1 ;  /* 0xffffffffff177424 */ /* 0x000fe400078e00ff */
[----:B0-----:R-:W-:-:S04]  /*9a70*/  IMAD.WIDE.U32 R16, R3, UR4, R16 ;  /* 0x0000000403107c25 */ /* 0x001fc8000f8e0010 */
[----:B------:R-:W-:Y:S01]  /*9a80*/  IMAD R3, R3, UR5, RZ ;  /* 0x0000000503037c24 */ /* 0x000fe2000f8e02ff */
[----:B------:R-:W-:Y:S02]  /*9a90*/  ULDC.64 UR4, c[0x0][0x650] ;  /* 0x0001940000047ab9 */ /* 0x000fe40000000a00 */
[----:B------:R-:W-:Y:S01]  /*9aa0*/  ISETP.GE.U32.AND P0, PT, R16, UR4, PT ;  /* 0x0000000410007c0c */ /* 0x000fe2000bf06070 */
[----:B------:R-:W-:-:S05]  /*9ab0*/  IMAD.IADD R17, R17, 0x1, R3 ;  /* 0x0000000111117824 */ /* 0x000fca00078e0203 */
[----:B------:R-:W-:-:S13]  /*9ac0*/  ISETP.GE.U32.AND.EX P0, PT, R17, UR5, PT, P0 ;  /* 0x0000000511007c0c */ /* 0x000fda000bf06100 */
[----:B------:R-:W-:Y:S05]  /*9ad0*/  @P0 BRA `(.L_x_289) ;  /* 0x0000000400640947 */ /* 0x000fea0003800000 */
[----:B------:R-:W0:Y:S01]  /*9ae0*/  S2R R12, SR_CTAID.X ;  /* 0x00000000000c7919 */ /* 0x000e220000002500 */
[----:B------:R-:W0:Y:S01]  /*9af0*/  LDC.64 R10, c[0x0][0x628] ;  /* 0x00018a00ff0a7b82 */ /* 0x000e220000000a00 */
[----:B------:R-:W-:Y:S01]  /*9b00*/  ULDC UR4, c[0x0][0x150] ;  /* 0x0000540000047ab9 */ /* 0x000fe20000000800 */
[----:B-1234-:R-:W-:Y:S01]  /*9b10*/  IMAD.MOV.U32 R8, RZ, RZ, R16 ;  /* 0x000000ffff087224 */ /* 0x01efe200078e0010 */
[----:B-----5:R-:W1:Y:S01]  /*9b20*/  S2R R24, SR_CTAID.Y ;  /* 0x0000000000187919 */ /* 0x020e620000002600 */
[----:B------:R-:W-:-:S04]  /*9b30*/  IMAD.MOV.U32 R9, RZ, RZ, R17 ;  /* 0x000000ffff097224 */ /* 0x000fc800078e0011 */
[----:B------:R-:W2:Y:S08]  /*9b40*/  LDC R21, c[0x0][0x144] ;  /* 0x00005100ff157b82 */ /* 0x000eb00000000800 */
[----:B------:R-:W3:Y:S08]  /*9b50*/  LDC R0, c[0x0][0x630] ;  /* 0x00018c00ff007b82 */ /* 0x000ef00000000800 */
[----:B------:R-:W4:Y:S01]  /*9b60*/  LDC.64 R14, c[0x0][0x620] ;  /* 0x00018800ff0e7b82 */ /* 0x000f220000000a00 */
[----:B0-----:R-:W-:-:S04]  /*9b70*/  ISETP.NE.U32.AND P0, PT, R10, RZ, PT ;  /* 0x000000ff0a00720c */ /* 0x001fc80003f05070 */
[----:B------:R-:W-:Y:S02]  /*9b80*/  ISETP.NE.AND.EX P0, PT, R11, RZ, PT, P0 ;  /* 0x000000ff0b00720c */ /* 0x000fe40003f05300 */
[----:B------:R-:W-:-:S05]  /*9b90*/  I2FP.F32.U32 R3, R12 ;  /* 0x0000000c00037245 */ /* 0x000fca0000201000 */
[----:B------:R-:W-:-:S04]  /*9ba0*/  FMUL R3, R3, UR4 ;  /* 0x0000000403037c20 */ /* 0x000fc80008400000 */
[----:B------:R0:W0:Y:S02]  /*9bb0*/  F2I.U32.TRUNC.NTZ R20, R3 ;  /* 0x0000000300147305 */ /* 0x000024000020f000 */
[----:B-123--:R-:W-:Y:S05]  /*9bc0*/  @!P0 BRA `(.L_x_290) ;  /* 0x0000000000288947 */ /* 0x00efea0003800000 */
[----:B0-----:R-:W0:Y:S02]  /*9bd0*/  LDC R3, c[0x0][0x634] ;  /* 0x00018d00ff037b82 */ /* 0x001e240000000800 */
        /* <DEDUP_REMOVED lines=9> */
.L_x_290:
[----:B------:R-:W1:Y:S01]  /*9c70*/  LDC.64 R28, c[0x0][0x640] ;  /* 0x00019000ff1c7b82 */ /* 0x000e620000000a00 */
[-CC-:B------:R-:W-:Y:S01]  /*9c80*/  SHF.R.U64 R23, R8, R0.reuse, R9.reuse ;  /* 0x0000000008177219 */ /* 0x180fe20000001209 */
[----:B0-----:R-:W-:Y:S01]  /*9c90*/  IMAD.MOV R20, RZ, RZ, -R20 ;  /* 0x000000ffff147224 */ /* 0x001fe200078e0a14 */
[----:B------:R-:W-:Y:S01]  /*9ca0*/  SHF.R.U32.HI R0, RZ, R0, R9 ;  /* 0x00000000ff007219 */ /* 0x000fe20000011609 */
[----:B------:R-:W-:Y:S01]  /*9cb0*/  ULDC UR4, c[0x0][0x154] ;  /* 0x0000550000047ab9 */ /* 0x000fe20000000800 */
[----:B------:R-:W-:Y:S01]  /*9cc0*/  IADD3 R3, P0, RZ, -R23, RZ ;  /* 0x80000017ff037210 */ /* 0x000fe20007f1e0ff */
[----:B------:R-:W-:Y:S02]  /*9cd0*/  IMAD R21, R21, R20, R12 ;  /* 0x0000001415157224 */ /* 0x000fe400078e020c */
[----:B------:R-:W0:Y:S01]  /*9ce0*/  LDC R6, c[0x0][0x618] ;  /* 0x00018600ff067b82 */ /* 0x000e220000000800 */
[----:B------:R-:W-:Y:S02]  /*9cf0*/  IMAD.MOV.U32 R7, RZ, RZ, 0x1 ;  /* 0x00000001ff077424 */ /* 0x000fe400078e00ff */
[----:B------:R-:W-:-:S04]  /*9d00*/  IMAD.X R5, RZ, RZ, ~R0, P0 ;  /* 0x000000ffff057224 */ /* 0x000fc800000e0e00 */
[-C--:B----4-:R-:W-:Y:S01]  /*9d10*/  IMAD R0, R5, R14.reuse, RZ ;  /* 0x0000000e05007224 */ /* 0x090fe200078e02ff */
[----:B------:R-:W2:Y:S01]  /*9d20*/  LDC R8, c[0x0][0x608] ;  /* 0x00018200ff087b82 */ /* 0x000ea20000000800 */
[----:B------:R-:W-:-:S04]  /*9d30*/  IMAD.WIDE.U32 R4, R3, R14, R16 ;  /* 0x0000000e03047225 */ /* 0x000fc800078e0010 */
[----:B------:R-:W-:Y:S01]  /*9d40*/  IMAD R3, R3, R15, R0 ;  /* 0x0000000f03037224 */ /* 0x000fe200078e0200 */
[----:B------:R-:W-:Y:S02]  /*9d50*/  I2FP.F32.U32 R0, R24 ;  /* 0x0000001800007245 */ /* 0x000fe40000201000 */
[----:B------:R-:W3:Y:S01]  /*9d60*/  LDC R26, c[0x0][0x658] ;  /* 0x00019600ff1a7b82 */ /* 0x000ee20000000800 */
[----:B------:R-:W-:Y:S01]  /*9d70*/  IMAD.IADD R3, R5, 0x1, R3 ;  /* 0x0000000105037824 */ /* 0x000fe200078e0203 */
[----:B-1----:R-:W-:Y:S01]  /*9d80*/  ISETP.NE.U32.AND P0, PT, R28, RZ, PT ;  /* 0x000000ff1c00720c */ /* 0x002fe20003f05070 */
[----:B------:R-:W-:Y:S01]  /*9d90*/  FMUL R0, R0, UR4 ;  /* 0x0000000400007c20 */ /* 0x000fe20008400000 */
[----:B------:R-:W-:Y:S02]  /*9da0*/  IMAD.MOV.U32 R5, RZ, RZ, -0x1 ;  /* 0xffffffffff057424 */ /* 0x000fe400078e00ff */
[----:B------:R-:W-:Y:S01]  /*9db0*/  ISETP.NE.AND.EX P0, PT, R29, RZ, PT, P0 ;  /* 0x000000ff1d00720c */ /* 0x000fe20003f05300 */
[----:B------:R1:W4:Y:S01]  /*9dc0*/  F2I.U32.TRUNC.NTZ R13, R0 ;  /* 0x00000000000d7305 */ /* 0x000322000020f000 */
[----:B------:R-:W1:Y:S01]  /*9dd0*/  LDC R15, c[0x0][0x148] ;  /* 0x00005200ff0f7b82 */ /* 0x000e620000000800 */
[----:B0-----:R-:W-:-:S02]  /*9de0*/  SHF.R.U64 R12, R4, R6, R3 ;  /* 0x00000006040c7219 */ /* 0x001fc40000001203 */
[----:B------:R-:W-:-:S05]  /*9df0*/  SHF.R.U32.HI R3, RZ, R6, R3 ;  /* 0x00000006ff037219 */ /* 0x000fca0000011603 */
[----:B------:R-:W0:Y:S01]  /*9e00*/  LDC R20, c[0x0][0x600] ;  /* 0x00018000ff147b82 */ /* 0x000e220000000800 */
[-CC-:B--2---:R-:W-:Y:S02]  /*9e10*/  SHF.R.U64 R10, R12, R8.reuse, R3.reuse ;  /* 0x000000080c0a7219 */ /* 0x184fe40000001203 */
[----:B------:R-:W-:-:S05]  /*9e20*/  SHF.R.U32.HI R3, RZ, R8, R3 ;  /* 0x00000008ff037219 */ /* 0x000fca0000011603 */
[----:B------:R-:W2:Y:S01]  /*9e30*/  LDC R27, c[0x0][0x648] ;  /* 0x00019200ff1b7b82 */ /* 0x000ea20000000800 */
[-C--:B---3--:R-:W-:Y:S02]  /*9e40*/  SHF.L.U32 R4, R5, R26.reuse, RZ ;  /* 0x0000001a05047219 */ /* 0x088fe400000006ff */
[--C-:B------:R-:W-:Y:S02]  /*9e50*/  SHF.R.U64 R14, R10, R26, R3.reuse ;  /* 0x0000001a0a0e7219 */ /* 0x100fe40000001203 */
[----:B------:R-:W-:Y:S02]  /*9e60*/  LOP3.LUT R25, RZ, R4, RZ, 0x33, !PT ;  /* 0x00000004ff197212 */ /* 0x000fe400078e33ff */
[-C--:B------:R-:W-:Y:S01]  /*9e70*/  SHF.R.U32.HI R5, RZ, R26.reuse, R3 ;  /* 0x0000001aff057219 */ /* 0x080fe20000011603 */
[----:B------:R-:W3:Y:S01]  /*9e80*/  LDC R30, c[0x0][0x638] ;  /* 0x00018e00ff1e7b82 */ /* 0x000ee20000000800 */
[----:B------:R-:W-:Y:S01]  /*9e90*/  SHF.L.U32 R154, R7, R26, RZ ;  /* 0x0000001a079a7219 */ /* 0x000fe200000006ff */
[----:B------:R-:W-:-:S06]  /*9ea0*/  IMAD.MOV.U32 R4, RZ, RZ, R14 ;  /* 0x000000ffff047224 */ /* 0x000fcc00078e000e */
[----:B------:R-:W0:Y:S01]  /*9eb0*/  LDC R31, c[0x0][0x610] ;  /* 0x00018400ff1f7b82 */ /* 0x000e220000000800 */
[----:B----4-:R-:W-:Y:S05]  /*9ec0*/  @!P0 BRA `(.L_x_291) ;  /* 0x0000000000288947 */ /* 0x010fea0003800000 */
        /* <DEDUP_REMOVED lines=10> */
.L_x_291:
[----:B------:R-:W-:Y:S01]  /*9f70*/  ISETP.NE.AND P0, PT, R2, 0x1, PT ;  /* 0x000000010200780c */ /* 0x000fe20003f05270 */
[----:B0-----:R-:W-:Y:S01]  /*9f80*/  VIADD R7, R20, 0xffffffff ;  /* 0xffffffff14077836 */ /* 0x001fe20000000000 */
[----:B-12---:R-:W-:Y:S01]  /*9f90*/  SHF.R.U64 R0, R4, R27, R5 ;  /* 0x0000001b04007219 */ /* 0x006fe20000001205 */
[----:B------:R-:W-:Y:S01]  /*9fa0*/  IMAD.MOV R13, RZ, RZ, -R13 ;  /* 0x000000ffff0d7224 */ /* 0x000fe200078e0a0d */
[----:B------:R-:W-:Y:S01]  /*9fb0*/  LOP3.LUT R5, R10, R25, RZ, 0xc0, !PT ;  /* 0x000000190a057212 */ /* 0x000fe200078ec0ff */
[----:B------:R-:W-:Y:S02]  /*9fc0*/  IMAD.MOV.U32 R4, RZ, RZ, 0x1 ;  /* 0x00000001ff047424 */ /* 0x000fe400078e00ff */
[----:B------:R-:W-:Y:S02]  /*9fd0*/  IMAD.MOV R3, RZ, RZ, -R0 ;  /* 0x000000ffff037224 */ /* 0x000fe400078e0a00 */
[----:B------:R-:W-:Y:S01]  /*9fe0*/  IMAD R154, R154, R0, R5 ;  /* 0x000000009a9a7224 */ /* 0x000fe200078e0205 */
[----:B------:R-:W-:Y:S01]  /*9ff0*/  LOP3.LUT R5, R12, R7, RZ, 0xc0, !PT ;  /* 0x000000070c057212 */ /* 0x000fe200078ec0ff */
[----:B---3--:R-:W-:-:S02]  /*a000*/  IMAD R0, R3, R30, R14 ;  /* 0x0000001e03007224 */ /* 0x008fc400078e020e */
[----:B------:R-:W-:Y:S02]  /*a010*/  @P0 IMAD R21, R15, R13, R24 ;  /* 0x0000000d0f150224 */ /* 0x000fe400078e0218 */
[----:B------:R-:W-:Y:S01]  /*a020*/  IMAD R3, R0, R20, R5 ;  /* 0x0000001400037224 */ /* 0x000fe200078e0205 */
[----:B------:R-:W-:Y:S01]  /*a030*/  PRMT R0, R4, 0x7610, R0 ;  /* 0x0000761004007816 */ /* 0x000fe20000000000 */
[----:B------:R-:W-:-:S05]  /*a040*/  IMAD R154, R154, R31, R21 ;  /* 0x0000001f9a9a7224 */ /* 0x000fca00078e0215 */
[----:B------:R-:W-:Y:S02]  /*a050*/  SEL R153, R3, R154, !P0 ;  /* 0x0000009a03997207 */ /* 0x000fe40004000000 */
[----:B------:R-:W-:-:S07]  /*a060*/  SEL R154, R154, R3, !P0 ;  /* 0x000000039a9a7207 */ /* 0x000fce0004000000 */
.L_x_289:
[----:B------:R-:W-:-:S13]  /*a070*/  LOP3.LUT P0, RZ, R0, 0xff, RZ, 0xc0, !PT ;  /* 0x000000ff00ff7812 */ /* 0x000fda000780c0ff */
[----:B------:R-:W-:Y:S05]  /*a080*/  @P0 BRA `(.L_x_292) ;  /* 0xffffff7000540947 */ /* 0x000fea000383ffff */
[----:B------:R-:W-:Y:S05]  /*a090*/  EXIT ;  /* 0x000000000000794d */ /* 0x000fea0003800000 */
.L_x_7:
[----:B0-----:R-:W-:Y:S01]  /*a0a0*/  ULDC.64 UR4, c[0x0][0x650] ;  /* 0x0001940000047ab9 */ /* 0x001fe20000000a00 */
        /* <DEDUP_REMOVED lines=25> */
.L_x_294:
[----:B------:R-:W0:Y:S01]  /*a240*/  LDC.64 R28, c[0x0][0x640] ;  /* 0x00019000ff1c7b82 */ /* 0x000e220000000a00 */
[-CC-:B------:R-:W-:Y:S01]  /*a250*/  SHF.R.U64 R22, R12, R6.reuse, R13.reuse ;  /* 0x000000060c167219 */ /* 0x180fe2000000120d */
[----:B------:R-:W-:Y:S01]  /*a260*/  IMAD.MOV.U32 R30, RZ, RZ, 0x1 ;  /* 0x00000001ff1e7424 */ /* 0x000fe200078e00ff */
[----:B------:R-:W-:Y:S02]  /*a270*/  SHF.R.U32.HI R6, RZ, R6, R13 ;  /* 0x00000006ff067219 */ /* 0x000fe4000001160d */
        /* <DEDUP_REMOVED lines=8> */
[----:B------:R-:W-:Y:S01]  /*a300*/  IMAD.IADD R9, R9, 0x1, R11 ;  /* 0x0000000109097824 */ /* 0x000fe200078e020b */
[----:B0-----:R-:W-:-:S04]  /*a310*/  ISETP.NE.U32.AND P0, PT, R28, RZ, PT ;  /* 0x000000ff1c00720c */ /* 0x001fc80003f05070 */
[----:B------:R-:W-:Y:S02]  /*a320*/  ISETP.NE.AND.EX P0, PT, R29, RZ, PT, P0 ;  /* 0x000000ff1d00720c */ /* 0x000fe40003f05300 */
[----:B------:R-:W0:Y:S01]  /*a330*/  LDC R20, c[0x0][0x600] ;  /* 0x00018000ff147b82 */ /* 0x000e220000000800 */
[-CC-:B-1----:R-:W-:Y:S01]  /*a340*/  SHF.R.U64 R14, R8, R10.reuse, R9.reuse ;  /* 0x0000000a080e7219 */ /* 0x182fe20000001209 */
[----:B------:R-:W-:Y:S01]  /*a350*/  IMAD.MOV.U32 R8, RZ, RZ, -0x1 ;  /* 0xffffffffff087424 */ /* 0x000fe200078e00ff */
[----:B------:R-:W-:-:S05]  /*a360*/  SHF.R.U32.HI R9, RZ, R10, R9 ;  /* 0x0000000aff097219 */ /* 0x000fca0000011609 */
[----:B------:R-:W1:Y:S01]  /*a370*/  LDC R24, c[0x0][0x648] ;  /* 0x00019200ff187b82 */ /* 0x000e620000000800 */
[-CC-:B--2---:R-:W-:Y:S02]  /*a380*/  SHF.R.U64 R23, R14, R12.reuse, R9.reuse ;  /* 0x0000000c0e177219 */ /* 0x184fe40000001209 */
[----:B------:R-:W-:-:S05]  /*a390*/  SHF.R.U32.HI R6, RZ, R12, R9 ;  /* 0x0000000cff067219 */ /* 0x000fca0000011609 */
[----:B------:R-:W2:Y:S01]  /*a3a0*/  LDC R26, c[0x0][0x638] ;  /* 0x00018e00ff1a7b82 */ /* 0x000ea20000000800 */
[-C--:B---3--:R-:W-:Y:S02]  /*a3b0*/  SHF.L.U32 R8, R8, R27.reuse, RZ ;  /* 0x0000001b08087219 */ /* 0x088fe400000006ff */
[-CC-:B------:R-:W-:Y:S02]  /*a3c0*/  SHF.R.U64 R25, R23, R27.reuse, R6.reuse ;  /* 0x0000001b17197219 */ /* 0x180fe40000001206 */
[----:B------:R-:W-:Y:S02]  /*a3d0*/  LOP3.LUT R32, RZ, R8, RZ, 0x33, !PT ;  /* 0x00000008ff207212 */ /* 0x000fe400078e33ff */
[----:B------:R-:W-:Y:S01]  /*a3e0*/  SHF.R.U32.HI R9, RZ, R27, R6 ;  /* 0x0000001bff097219 */ /* 0x000fe20000011606 */
[----:B------:R-:W3:Y:S01]  /*a3f0*/  LDC R31, c[0x0][0x610] ;  /* 0x00018400ff1f7b82 */ /* 0x000ee20000000800 */
[----:B------:R-:W-:Y:S01]  /*a400*/  IMAD.MOV.U32 R8, RZ, RZ, R25 ;  /* 0x000000ffff087224 */ /* 0x000fe200078e0019 */
[----:B------:R-:W-:Y:S06]  /*a410*/  @!P0 BRA `(.L_x_295) ;  /* 0x0000000000288947 */ /* 0x000fec0003800000 */
        /* <DEDUP_REMOVED lines=10> */
.L_x_295:
[----:B------:R-:W-:Y:S01]  /*a4c0*/  ISETP.NE.AND P0, PT, R2, 0x1, PT ;  /* 0x000000010200780c */ /* 0x000fe20003f05270 */
[----:B------:R-:W-:Y:S01]  /*a4d0*/  IMAD.MOV.U32 R13, RZ, RZ, R22 ;  /* 0x000000ffff0d7224 */ /* 0x000fe200078e0016 */
[----:B-1----:R-:W-:Y:S01]  /*a4e0*/  SHF.R.U64 R6, R8, R24, R9 ;  /* 0x0000001808067219 */ /* 0x002fe20000001209 */
[----:B0-----:R-:W-:Y:S01]  /*a4f0*/  VIADD R9, R20, 0xffffffff ;  /* 0xffffffff14097836 */ /* 0x001fe20000000000 */
[----:B------:R-:W-:Y:S02]  /*a500*/  SHF.L.U32 R30, R30, R27, RZ ;  /* 0x0000001b1e1e7219 */ /* 0x000fe400000006ff */
[----:B------:R-:W-:Y:S01]  /*a510*/  LOP3.LUT R5, R23, R32, RZ, 0xc0, !PT ;  /* 0x0000002017057212 */ /* 0x000fe200078ec0ff */
[----:B------:R-:W-:-:S04]  /*a520*/  IMAD.MOV R8, RZ, RZ, -R6 ;  /* 0x000000ffff087224 */ /* 0x000fc800078e0a06 */
[----:B------:R-:W-:Y:S01]  /*a530*/  IMAD R6, R30, R6, R5 ;  /* 0x000000061e067224 */ /* 0x000fe200078e0205 */
[----:B------:R-:W-:Y:S01]  /*a540*/  LOP3.LUT R5, R14, R9, RZ, 0xc0, !PT ;  /* 0x000000090e057212 */ /* 0x000fe200078ec0ff */
[----:B------:R-:W-:Y:S02]  /*a550*/  @P0 IMAD R3, R7, R21, R4 ;  /* 0x0000001507030224 */ /* 0x000fe400078e0204 */
[----:B--2---:R-:W-:Y:S02]  /*a560*/  IMAD R4, R8, R26, R25 ;  /* 0x0000001a08047224 */ /* 0x004fe400078e0219 */
[----:B---3--:R-:W-:Y:S02]  /*a570*/  IMAD R3, R6, R31, R3 ;  /* 0x0000001f06037224 */ /* 0x008fe400078e0203 */
[----:B------:R-:W-:Y:S02]  /*a580*/  IMAD R4, R4, R20, R5 ;  /* 0x0000001404047224 */ /* 0x000fe400078e0205 */
[----:B------:R-:W-:-:S03]  /*a590*/  IMAD.MOV.U32 R6, RZ, RZ, 0x1 ;  /* 0x00000001ff067424 */ /* 0x000fc600078e00ff */
[----:B------:R-:W-:Y:S02]  /*a5a0*/  SEL R20, R4, R3, !P0 ;  /* 0x0000000304147207 */ /* 0x000fe40004000000 */
[----:B------:R-:W-:-:S07]  /*a5b0*/  SEL R11, R3, R4, !P0 ;  /* 0x00000004030b7207 */ /* 0x000fce0004000000 */
.L_x_293:
[----:B------:R-:W-:-:S08]  /*a5c0*/  NOP ;  /* 0x0000000000007918 */ /* 0x000fd00000000000 */
[----:B------:R-:W0:-:S00]  /*a5d0*/  USETMAXREG.DEALLOC.CTAPOOL 0x28 ;  /* 0x00000028000079c8 */ /* 0x000e0000080e0500 */
[----:B0-----:R-:W-:-:S13]  /*a5e0*/  ISETP.NE.AND P0, PT, R0, RZ, PT ;  /* 0x000000ff0000720c */ /* 0x001fda0003f05270 */
[----:B------:R-:W-:Y:S05]  /*a5f0*/  @P0 EXIT ;  /* 0x000000000000094d */ /* 0x000fea0003800000 */
[----:B------:R-:W-:Y:S01]  /*a600*/  LOP3.LUT P0, RZ, R6, 0xff, RZ, 0xc0, !PT ;  /* 0x000000ff06ff7812 */ /* 0x000fe2000780c0ff */
[----:B------:R-:W-:Y:S02]  /*a610*/  IMAD.MOV.U32 R0, RZ, RZ, 0x1 ;  /* 0x00000001ff007424 */ /* 0x000fe400078e00ff */
[----:B------:R-:W-:-:S10]  /*a620*/  IMAD.MOV.U32 R12, RZ, RZ, RZ ;  /* 0x000000ffff0c7224 */ /* 0x000fd400078e00ff */
[----:B------:R-:W-:Y:S05]  /*a630*/  @!P0 BRA `(.L_x_296) ;  /* 0x0000000c007c8947 */ /* 0x000fea0003800000 */
[----:B------:R-:W0:Y:S01]  /*a640*/  LDC R0, c[0x0][0x28c] ;  /* 0x0000a300ff007b82 */ /* 0x000e220000000800 */
[----:B------:R-:W-:Y:S01]  /*a650*/  ULDC UR5, c[0x0][0x658] ;  /* 0x0001960000057ab9 */ /* 0x000fe20000000800 */
[----:B------:R-:W-:Y:S01]  /*a660*/  UMOV UR11, 0xffffffff ;  /* 0xffffffff000b7882 */ /* 0x000fe20000000000 */
[----:B------:R-:W-:Y:S01]  /*a670*/  UMOV UR15, 0x1 ;  /* 0x00000001000f7882 */ /* 0x000fe20000000000 */
[----:B------:R-:W-:Y:S01]  /*a680*/  USHF.L.U32 UR11, UR11, UR5, URZ ;  /* 0x000000050b0b7299 */ /* 0x000fe2000800063f */
[----:B------:R-:W-:Y:S01]  /*a690*/  BSSY B0, `(.L_x_296) ;  /* 0x00000d9000007945 */ /* 0x000fe20003800000 */
[----:B------:R-:W-:Y:S01]  /*a6a0*/  ULDC UR9, c[0x0][0xc] ;  /* 0x0000030000097ab9 */ /* 0x000fe20000000800 */
[----:B------:R-:W-:Y:S01]  /*a6b0*/  ULDC UR14, c[0x0][0x10] ;  /* 0x00000400000e7ab9 */ /* 0x000fe20000000800 */
[----:B------:R-:W1:Y:S01]  /*a6c0*/  S2UR UR8, SR_CgaCtaId ;  /* 0x00000000000879c3 */ /* 0x000e620000008800 */
[----:B------:R-:W-:Y:S01]  /*a6d0*/  ULOP3.LUT UR13, URZ, UR11, URZ, 0x33, !UPT ;  /* 0x0000000b3f0d7292 */ /* 0x000fe2000f8e333f */
[----:B------:R-:W-:Y:S01]  /*a6e0*/  IMAD.MOV.U32 R10, RZ, RZ, 0x1 ;  /* 0x00000001ff0a7424 */ /* 0x000fe200078e00ff */
[----:B------:R-:W-:Y:S01]  /*a6f0*/  LOP3.LUT R9, R19, 0x2, RZ, 0xfc, !PT ;  /* 0x0000000213097812 */ /* 0x000fe200078efcff */
[----:B------:R-:W-:Y:S01]  /*a700*/  IMAD.MOV.U32 R12, RZ, RZ, RZ ;  /* 0x000000ffff0c7224 */ /* 0x000fe200078e00ff */
[----:B------:R-:W-:Y:S01]  /*a710*/  ULDC UR4, c[0x0][0x600] ;  /* 0x0001800000047ab9 */ /* 0x000fe20000000800 */
[----:B------:R-:W-:Y:S01]  /*a720*/  UMOV UR18, 0x5 ;  /* 0x0000000500127882 */ /* 0x000fe20000000000 */
[----:B------:R-:W-:-:S02]  /*a730*/  UIADD3 UR4, UR4, -0x1, URZ ;  /* 0xffffffff04047890 */ /* 0x000fc4000fffe03f */
[----:B------:R-:W-:Y:S01]  /*a740*/  USHF.L.U32 UR5, UR15, UR5, URZ ;  /* 0x000000050f057299 */ /* 0x000fe2000800063f */
[----:B------:R-:W-:Y:S01]  /*a750*/  ULDC.64 UR28, c[0x0][0x198] ;  /* 0x00006600001c7ab9 */ /* 0x000fe20000000a00 */
[----:B0-----:R-:W-:-:S05]  /*a760*/  VIADD R0, R0, 0x1f ;  /* 0x0000001f00007836 */ /* 0x001fca0000000000 */
[----:B------:R-:W-:Y:S01]  /*a770*/  SHF.R.S32.HI R3, RZ, 0x1f, R0 ;  /* 0x0000001fff037819 */ /* 0x000fe20000011400 */
[----:B-1----:R-:W-:-:S03]  /*a780*/  ULOP3.LUT UR10, UR8, 0x1, URZ, 0xc0, !UPT ;  /* 0x00000001080a7892 */ /* 0x002fc6000f8ec03f */
[----:B------:R-:W-:Y:S01]  /*a790*/  LEA.HI R3, R3, R0, RZ, 0x5 ;  /* 0x0000000003037211 */ /* 0x000fe200078f28ff */
[----:B------:R-:W-:Y:S01]  /*a7a0*/  USHF.R.U32.HI UR25, URZ, 0x1, UR8 ;  /* 0x000000013f197899 */ /* 0x000fe20008011608 */
[----:B------:R-:W-:Y:S01]  /*a7b0*/  IMAD.MOV.U32 R0, RZ, RZ, 0x1 ;  /* 0x00000001ff007424 */ /* 0x000fe200078e00ff */
[----:B------:R-:W-:Y:S01]  /*a7c0*/  USHF.L.U32 UR6, UR8, 0x7, URZ ;  /* 0x0000000708067899 */ /* 0x000fe2000800063f */
[----:B------:R-:W-:Y:S01]  /*a7d0*/  SHF.R.S32.HI R3, RZ, 0x5, R3 ;  /* 0x00000005ff037819 */ /* 0x000fe20000011403 */
[----:B------:R-:W-:Y:S02]  /*a7e0*/  USHF.L.U32 UR7, UR8, 0xc, URZ ;  /* 0x0000000c08077899 */ /* 0x000fe4000800063f */
[----:B------:R-:W-:Y:S02]  /*a7f0*/  ULOP3.LUT UR8, UR8, 0xfffffffe, URZ, 0xc0, !UPT ;  /* 0xfffffffe08087892 */ /* 0x000fe4000f8ec03f */
[----:B------:R-:W-:Y:S01]  /*a800*/  UISETP.GT.U32.AND UP0, UPT, UR10, 0xffff, UPT ;  /* 0x0000ffff0a00788c */ /* 0x000fe2000bf04070 */
[----:B------:R-:W-:Y:S01]  /*a810*/  VIADD R8, R3, 0x1 ;  /* 0x0000000103087836 */ /* 0x000fe20000000000 */
[----:B------:R-:W-:-:S02]  /*a820*/  USHF.L.U32 UR11, UR15, UR8, URZ ;  /* 0x000000080f0b7299 */ /* 0x000fc4000800063f */
[----:B------:R-:W-:Y:S02]  /*a830*/  ULOP3.LUT UR12, UR8, 0x1, URZ, 0xfc, !UPT ;  /* 0x00000001080c7892 */ /* 0x000fe4000f8efc3f */
[----:B------:R-:W-:Y:S02]  /*a840*/  UIMAD.WIDE.U32 UR8, UR9, UR14, URZ ;  /* 0x0000000e090872a5 */ /* 0x000fe4000f8e003f */
[----:B------:R-:W-:Y:S01]  /*a850*/  USEL UR10, UR10, 0xffff, !UP0 ;  /* 0x0000ffff0a0a7887 */ /* 0x000fe2000c000000 */
[----:B------:R-:W-:Y:S01]  /*a860*/  ULDC UR14, c[0x0][0x14] ;  /* 0x00000500000e7ab9 */ /* 0x000fe20000000800 */
[----:B------:R-:W-:Y:S02]  /*a870*/  USHF.L.U32 UR12, UR15, UR12, URZ ;  /* 0x0000000c0f0c7299 */ /* 0x000fe4000800063f */
[----:B------:R-:W-:Y:S02]  /*a880*/  UIMAD.WIDE.U32 UR26, UR8, UR14, URZ ;  /* 0x0000000e081a72a5 */ /* 0x000fe4000f8e003f */
[----:B------:R-:W-:-:S02]  /*a890*/  UIMAD UR21, UR9, UR14, URZ ;  /* 0x0000000e091572a4 */ /* 0x000fc4000f8e023f */
[----:B------:R-:W-:Y:S02]  /*a8a0*/  ULOP3.LUT UR10, UR10, 0xffff, URZ, 0xc0, !UPT ;  /* 0x0000ffff0a0a7892 */ /* 0x000fe4000f8ec03f */
[----:B------:R-:W-:Y:S02]  /*a8b0*/  ULOP3.LUT UR6, UR6, 0x80, URZ, 0xc0, !UPT ;  /* 0x0000008006067892 */ /* 0x000fe4000f8ec03f */
[----:B------:R-:W-:Y:S02]  /*a8c0*/  ULOP3.LUT UR7, UR7, 0x1000, URZ, 0xc0, !UPT ;  /* 0x0000100007077892 */ /* 0x000fe4000f8ec03f */
[----:B------:R-:W-:Y:S02]  /*a8d0*/  ULOP3.LUT UR19, UR11, UR12, URZ, 0xfc, !UPT ;  /* 0x0000000c0b137292 */ /* 0x000fe4000f8efc3f */
[----:B------:R-:W-:Y:S02]  /*a8e0*/  UIADD3 UR21, UR27, UR21, URZ ;  /* 0x000000151b157290 */ /* 0x000fe4000fffe03f */
[----:B------:R-:W-:-:S12]  /*a8f0*/  USHF.L.U32 UR18, UR18, UR10, URZ ;  /* 0x0000000a12127299 */ /* 0x000fd8000800063f */
.L_x_307:
[----:B------:R-:W-:-:S03]  /*a900*/  UMOV UR8, 0xffffffff ;  /* 0xffffffff00087882 */ /* 0x000fc60000000000 */
[----:B------:R-:W-:Y:S05]  /*a910*/  BRA.DIV UR8, `(.L_x_297) ;  /* 0x0000000e08887947 */ /* 0x000fea000b800000 */
[----:B------:R-:W-:-:S13]  /*a920*/  ELECT P6, URZ, PT ;  /* 0x00000000003f782f */ /* 0x000fda00038c0000 */
.L_x_317:
[----:B------:R-:W0:Y:S01]  /*a930*/  LDC R4, c[0x0][0x28c] ;  /* 0x0000a300ff047b82 */ /* 0x000e220000000800 */
[----:B------:R-:W-:Y:S01]  /*a940*/  BSSY B1, `(.L_x_298) ;  /* 0x000003c000017945 */ /* 0x000fe20003800000 */
[----:B0-----:R-:W-:-:S13]  /*a950*/  ISETP.LT.OR P6, PT, R4, 0x1, !P6 ;  /* 0x000000010400780c */ /* 0x001fda00077c1670 */
[----:B------:R-:W-:Y:S05]  /*a960*/  @P6 BRA `(.L_x_299) ;  /* 0x0000000000e46947 */ /* 0x000fea0003800000 */
[----:B------:R-:W-:Y:S01]  /*a970*/  LEA R11, R11, UR25, 0x1 ;  /* 0x000000190b0b7c11 */ /* 0x000fe2000f8e08ff */
[----:B------:R-:W-:Y:S01]  /*a980*/  IMAD.MOV.U32 R21, RZ, RZ, RZ ;  /* 0x000000ffff157224 */ /* 0x000fe200078e00ff */
[----:B------:R-:W-:Y:S01]  /*a990*/  LEA R20, R20, UR6, 0x8 ;  /* 0x0000000614147c11 */ /* 0x000fe2000f8e40ff */
[----:B------:R-:W-:Y:S02]  /*a9a0*/  IMAD.MOV.U32 R4, RZ, RZ, R8 ;  /* 0x000000ffff047224 */ /* 0x000fe400078e0008 */
[----:B------:R-:W-:Y:S02]  /*a9b0*/  IMAD.MOV.U32 R5, RZ, RZ, R0 ;  /* 0x000000ffff057224 */ /* 0x000fe400078e0000 */
[----:B------:R-:W-:Y:S02]  /*a9c0*/  IMAD.MOV.U32 R6, RZ, RZ, R12 ;  /* 0x000000ffff067224 */ /* 0x000fe400078e000c */
[----:B------:R-:W-:-:S07]  /*a9d0*/  IMAD.SHL.U32 R15, R11, 0x40, RZ ;  /* 0x000000400b0f7824 */ /* 0x000fce00078e00ff */
.L_x_302:
[----:B------:R-:W0:Y:S01]  /*a9e0*/  S2R R14, SR_CgaCtaId ;  /* 0x00000000000e7919 */ /* 0x000e220000008800 */
[----:B------:R-:W-:Y:S02]  /*a9f0*/  MOV R7, 0x400 ;  /* 0x0000040000077802 */ /* 0x000fe40000000f00 */
[----:B------:R-:W-:-:S13]  /*aa00*/  LOP3.LUT P1, RZ, R18, 0x7f, RZ, 0xc0, !PT ;  /* 0x0000007f12ff7812 */ /* 0x000fda000782c0ff */
[----:B------:R-:W1:Y:S01]  /*aa10*/  @!P1 LDC R11, c[0x0][0x500] ;  /* 0x00014000ff0b9b82 */ /* 0x000e620000000800 */
[----:B0-----:R-:W-:Y:S02]  /*aa20*/  LEA R22, R14, R7, 0x18 ;  /* 0x000000070e167211 */ /* 0x001fe400078ec0ff */
[----:B------:R-:W-:-:S03]  /*aa30*/  SHF.L.U32 R7, R5, 0x1f, RZ ;  /* 0x0000001f05077819 */ /* 0x000fc600000006ff */
[----:B------:R-:W-:-:S04]  /*aa40*/  IMAD R14, R6, 0x8, R22 ;  /* 0x00000008060e7824 */ /* 0x000fc800078e0216 */
[----:B------:R-:W0:Y:S02]  /*aa50*/  SYNCS.PHASECHK.TRANS64.TRYWAIT P0, [R14+URZ+0x18], R7 ;  /* 0x000018070e0075a7 */ /* 0x000e24000800017f */
[----:B01----:R-:W-:Y:S05]  /*aa60*/  @!P0 BRA `(.L_x_300) ;  /* 0x0000000c00548947 */ /* 0x003fea0003800000 */
.L_x_318:
[----:B0-----:R-:W-:Y:S01]  /*aa70*/  PRMT R7, R9, 0x9910, RZ ;  /* 0x0000991009077816 */ /* 0x001fe200000000ff */
[----:B------:R0:W-:Y:S03]  /*aa80*/  @!P1 SYNCS.ARRIVE.TRANS64 RZ, [R14+URZ], R11 ;  /* 0x0000000b0eff99a7 */ /* 0x0001e6000800003f */
[----:B------:R-:W-:-:S13]  /*aa90*/  ISETP.NE.AND P0, PT, R7, 0x2, PT ;  /* 0x000000020700780c */ /* 0x000fda0003f05270 */
[----:B0-----:R-:W-:Y:S05]  /*aaa0*/  @P0 BRA `(.L_x_301) ;  /* 0x0000000000040947 */ /* 0x001fea0003800000 */
[----:B------:R-:W-:Y:S01]  /*aab0*/  BPT.TRAP 0x1 ;  /* 0x000000040000795c */ /* 0x000fe20000300000 */
.L_x_301:
[----:B------:R-:W-:Y:S01]  /*aac0*/  LEA R7, R6, UR25, 0x1 ;  /* 0x0000001906077c11 */ /* 0x000fe2000f8e08ff */
[----:B------:R-:W-:Y:S01]  /*aad0*/  VIADD R4, R4, 0xffffffff ;  /* 0xffffffff04047836 */ /* 0x000fe20000000000 */
[----:B------:R-:W-:Y:S01]  /*aae0*/  R2UR UR23, R15 ;  /* 0x000000000f1772ca */ /* 0x000fe200000e0000 */
[----:B------:R-:W-:Y:S01]  /*aaf0*/  UIADD3 UR14, UP0, UR28, 0xf0, URZ ;  /* 0x000000f01c0e7890 */ /* 0x000fe2000ff1e03f */
[----:B------:R-:W-:Y:S01]  /*ab00*/  R2UR UR9, R14 ;  /* 0x000000000e0972ca */ /* 0x000fe200000e0000 */
[----:B------:R-:W-:Y:S01]  /*ab10*/  IMAD.SHL.U32 R7, R7, 0x800, RZ ;  /* 0x0000080007077824 */ /* 0x000fe200078e00ff */
[----:B------:R-:W-:Y:S01]  /*ab20*/  R2UR UR10, R21 ;  /* 0x00000000150a72ca */ /* 0x000fe200000e0000 */
[----:B------:R-:W-:Y:S01]  /*ab30*/  UIADD3 UR32, UP1, UR28, 0x1f0, URZ ;  /* 0x000001f01c207890 */ /* 0x000fe2000ff3e03f */
[----:B------:R-:W-:Y:S01]  /*ab40*/  R2UR UR12, R13 ;  /* 0x000000000d0c72ca */ /* 0x000fe200000e0000 */
[--C-:B------:R-:W-:Y:S01]  /*ab50*/  IMAD R11, R7, 0x2, R22.reuse ;  /* 0x00000002070b7824 */ /* 0x100fe200078e0216 */
[----:B------:R-:W-:Y:S01]  /*ab60*/  LEA R7, R6, UR7, 0xd ;  /* 0x0000000706077c11 */ /* 0x000fe2000f8e68ff */
[----:B------:R-:W-:Y:S01]  /*ab70*/  UIADD3.X UR15, URZ, UR29, URZ, UP0, !UPT ;  /* 0x0000001d3f0f7290 */ /* 0x000fe200087fe43f */
[----:B------:R-:W-:Y:S01]  /*ab80*/  R2UR UR24, R20 ;  /* 0x00000000141872ca */ /* 0x000fe200000e0000 */
[----:B------:R-:W-:Y:S01]  /*ab90*/  UPRMT UR20, URZ, 0x5410, UR18 ;  /* 0x000054103f147896 */ /* 0x000fe20008000012 */
[----:B------:R-:W-:Y:S01]  /*aba0*/  R2UR UR8, R11 ;  /* 0x000000000b0872ca */ /* 0x000fe200000e0000 */
[----:B------:R-:W-:Y:S01]  /*abb0*/  IMAD R7, R7, 0x2, R22 ;  /* 0x0000000207077824 */ /* 0x000fe200078e0216 */
[----:B------:R-:W-:Y:S01]  /*abc0*/  ISETP.GT.AND P1, PT, R4, 0x1, PT ;  /* 0x000000010400780c */ /* 0x000fe20003f24270 */
[----:B------:R-:W-:Y:S01]  /*abd0*/  VIADD R6, R6, 0x1 ;  /* 0x0000000106067836 */ /* 0x000fe20000000000 */
[----:B------:R-:W-:Y:S01]  /*abe0*/  UPRMT UR30, URZ, 0x5410, UR19 ;  /* 0x000054103f1e7896 */ /* 0x000fe20008000013 */
[----:B------:R-:W-:Y:S01]  /*abf0*/  VIADD R21, R21, 0x20 ;  /* 0x0000002015157836 */ /* 0x000fe20000000000 */
[----:B------:R-:W-:Y:S01]  /*ac00*/  R2UR UR11, R7 ;  /* 0x00000000070b72ca */ /* 0x000fe200000e0000 */
[----:B------:R-:W-:Y:S01]  /*ac10*/  UIADD3.X UR33, URZ, UR29, URZ, UP1, !UPT ;  /* 0x0000001d3f217290 */ /* 0x000fe20008ffe43f */
[----:B------:R-:W-:Y:S01]  /*ac20*/  ISETP.NE.AND P0, PT, R6, 0x3, PT ;  /* 0x000000030600780c */ /* 0x000fe20003f05270 */
[----:B------:R-:W-:Y:S01]  /*ac30*/  UMOV UR16, 0x0 ;  /* 0x0000000000107882 */ /* 0x000fe20000000000 */
[----:B------:R-:W-:-:S02]  /*ac40*/  UMOV UR17, 0x10000000 ;  /* 0x1000000000117882 */ /* 0x000fc40000000000 */
[----:B------:R-:W-:Y:S01]  /*ac50*/  SEL R14, RZ, 0x1, P0 ;  /* 0x00000001ff0e7807 */ /* 0x000fe20000000000 */
[----:B------:R-:W-:Y:S01]  /*ac60*/  UIADD3 UR8, UR8, 0x100, URZ ;  /* 0x0000010008087890 */ /* 0x000fe2000fffe03f */
[----:B------:R-:W-:Y:S02]  /*ac70*/  SEL R6, R6, RZ, P0 ;  /* 0x000000ff06067207 */ /* 0x000fe40000000000 */
[----:B------:R-:W-:-:S03]  /*ac80*/  LOP3.LUT R5, R5, R14, RZ, 0x3c, !PT ;  /* 0x0000000e05057212 */ /* 0x000fc600078e3cff */
[----:B------:R-:W-:-:S03]  /*ac90*/  UIADD3 UR22, UR11, 0x6100, URZ ;  /* 0x000061000b167890 */ /* 0x000fc6000fffe03f */
[----:B------:R-:W-:Y:S02]  /*aca0*/  UMOV UR11, UR23 ;  /* 0x00000017000b7c82 */ /* 0x000fe40008000000 */
[----:B------:R0:W-:Y:S02]  /*acb0*/  UTMALDG.3D.MULTICAST [UR8], [UR14], UR20, desc[UR16] ;  /* 0x000010080e0073b4 */ /* 0x0001e40008011814 */
[----:B0-----:R-:W-:Y:S01]  /*acc0*/  UMOV UR8, UR22 ;  /* 0x0000001600087c82 */ /* 0x001fe20008000000 */
[----:B------:R-:W-:Y:S02]  /*acd0*/  UMOV UR11, UR24 ;  /* 0x00000018000b7c82 */ /* 0x000fe40008000000 */
[----:B------:R0:W-:Y:S02]  /*ace0*/  UTMALDG.3D.MULTICAST [UR8], [UR32], UR30, desc[UR16] ;  /* 0x00001008200073b4 */ /* 0x0001e4000801181e */
[----:B0-----:R-:W-:Y:S05]  /*acf0*/  @P1 BRA `(.L_x_302) ;  /* 0xfffffffc00381947 */ /* 0x001fea000383ffff */
.L_x_299:
[----:B------:R-:W-:Y:S05]  /*ad00*/  BSYNC B1 ;  /* 0x0000000000017941 */ /* 0x000fea0003800000 */
.L_x_298:
[----:B------:R-:W-:Y:S01]  /*ad10*/  LOP3.LUT P1, RZ, R10, 0xff, RZ, 0xc0, !PT ;  /* 0x000000ff0aff7812 */ /* 0x000fe2000782c0ff */
[C---:B------:R-:W-:Y:S01]  /*ad20*/  IMAD.IADD R12, R3.reuse, 0x1, R12 ;  /* 0x00000001030c7824 */ /* 0x040fe200078e020c */
[----:B------:R-:W-:Y:S01]  /*ad30*/  ULDC.64 UR8, c[0x0][0x650] ;  /* 0x0001940000087ab9 */ /* 0x000fe20000000a00 */
[C---:B------:R-:W-:Y:S01]  /*ad40*/  ISETP.GE.U32.AND P2, PT, R3.reuse, 0x3, PT ;  /* 0x000000030300780c */ /* 0x040fe20003f46070 */
[----:B------:R-:W-:Y:S01]  /*ad50*/  BSSY B1, `(.L_x_303) ;  /* 0x000006a000017945 */ /* 0x000fe20003800000 */
[----:B------:R-:W-:Y:S01]  /*ad60*/  IMAD.MOV.U32 R11, RZ, RZ, -0x1 ;  /* 0xffffffffff0b7424 */ /* 0x000fe200078e00ff */
[----:B------:R-:W-:Y:S01]  /*ad70*/  ISETP.GT.U32.AND P0, PT, R12, 0x2, PT ;  /* 0x000000020c00780c */ /* 0x000fe20003f04070 */
[----:B------:R-:W-:Y:S01]  /*ad80*/  IMAD.MOV.U32 R20, RZ, RZ, -0x1 ;  /* 0xffffffffff147424 */ /* 0x000fe200078e00ff */
[----:B------:R-:W-:Y:S01]  /*ad90*/  PRMT R10, RZ, 0x7610, R10 ;  /* 0x00007610ff0a7816 */ /* 0x000fe2000000000a */
[----:B------:R-:W-:Y:S01]  /*ada0*/  IMAD.MOV.U32 R13, RZ, RZ, -0x1 ;  /* 0xffffffffff0d7424 */ /* 0x000fe200078e00ff */
[----:B------:R-:W-:-:S03]  /*adb0*/  ISETP.LT.U32.AND P0, PT, R3, 0x3, P0 ;  /* 0x000000030300780c */ /* 0x000fc60000701070 */
[----:B------:R-:W0:Y:S01]  /*adc0*/  @P1 S2R R5, SR_CgaCtaId ;  /* 0x0000000000051919 */ /* 0x000e220000008800 */
[----:B------:R-:W-:-:S04]  /*add0*/  @P1 MOV R4, 0x400 ;  /* 0x0000040000041802 */ /* 0x000fc80000000f00 */
[----:B0-----:R-:W-:Y:S01]  /*ade0*/  @P1 LEA R6, R5, R4, 0x18 ;  /* 0x0000000405061211 */ /* 0x001fe200078ec0ff */
[----:B------:R-:W-:-:S03]  /*adf0*/  IMAD.WIDE.U32 R4, R12, -0x55555555, RZ ;  /* 0xaaaaaaab0c047825 */ /* 0x000fc600078e00ff */
[----:B------:R0:W-:Y:S01]  /*ae00*/  @P1 SYNCS.ARRIVE.TRANS64.A1T0 RZ, [R6+URZ+0x48], RZ ;  /* 0x000048ff06ff19a7 */ /* 0x0001e2000810003f */
[----:B------:R-:W-:Y:S02]  /*ae10*/  IADD3 R16, P1, R16, UR26, RZ ;  /* 0x0000001a10107c10 */ /* 0x000fe4000ff3e0ff */
[----:B------:R-:W-:Y:S02]  /*ae20*/  SHF.R.U32.HI R7, RZ, 0x1, R5 ;  /* 0x00000001ff077819 */ /* 0x000fe40000011605 */
[----:B------:R-:W-:Y:S02]  /*ae30*/  SEL R5, RZ, 0x1, !P0 ;  /* 0x00000001ff057807 */ /* 0x000fe40004000000 */
[----:B------:R-:W-:Y:S01]  /*ae40*/  IADD3.X R17, R17, UR21, RZ, P1, !PT ;  /* 0x0000001511117c10 */ /* 0x000fe20008ffe4ff */
[----:B------:R-:W-:Y:S01]  /*ae50*/  IMAD R12, R7, -0x3, R12 ;  /* 0xfffffffd070c7824 */ /* 0x000fe200078e020c */
[----:B------:R-:W-:Y:S02]  /*ae60*/  ISETP.GE.U32.AND P0, PT, R16, UR8, PT ;  /* 0x0000000810007c0c */ /* 0x000fe4000bf06070 */
[----:B------:R-:W-:-:S02]  /*ae70*/  LOP3.LUT R0, R0, R5, RZ, 0x3c, !PT ;  /* 0x0000000500007212 */ /* 0x000fc400078e3cff */
[----:B------:R-:W-:Y:S02]  /*ae80*/  ISETP.GE.U32.AND.EX P0, PT, R17, UR9, PT, P0 ;  /* 0x0000000911007c0c */ /* 0x000fe4000bf06100 */
[----:B------:R-:W-:Y:S02]  /*ae90*/  @P2 LOP3.LUT R0, R0, 0x1, R7, 0x78, !PT ;  /* 0x0000000100002812 */ /* 0x000fe400078e7807 */
[----:B------:R-:W-:-:S09]  /*aea0*/  PRMT R4, RZ, 0x7610, R4 ;  /* 0x00007610ff047816 */ /* 0x000fd20000000004 */
[----:B0-----:R-:W-:Y:S05]  /*aeb0*/  @P0 BRA `(.L_x_304) ;  /* 0x00000004004c0947 */ /* 0x001fea0003800000 */
[----:B------:R-:W0:Y:S01]  /*aec0*/  S2R R14, SR_CTAID.X ;  /* 0x00000000000e7919 */ /* 0x000e220000002500 */
[----:B------:R-:W-:Y:S01]  /*aed0*/  ULDC.64 UR8, c[0x0][0x628] ;  /* 0x00018a0000087ab9 */ /* 0x000fe20000000a00 */
[----:B------:R-:W1:Y:S01]  /*aee0*/  LDC R15, c[0x0][0x144] ;  /* 0x00005100ff0f7b82 */ /* 0x000e620000000800 */
[----:B------:R-:W-:Y:S01]  /*aef0*/  ISETP.NE.U32.AND P0, PT, RZ, UR8, PT ;  /* 0x00000008ff007c0c */ /* 0x000fe2000bf05070 */
[----:B------:R-:W2:Y:S01]  /*af00*/  S2R R11, SR_CTAID.Y ;  /* 0x00000000000b7919 */ /* 0x000ea20000002600 */
[----:B------:R-:W-:Y:S01]  /*af10*/  ULDC UR10, c[0x0][0x150] ;  /* 0x00005400000a7ab9 */ /* 0x000fe20000000800 */
[----:B------:R-:W-:Y:S01]  /*af20*/  ULDC UR11, c[0x0][0x630] ;  /* 0x00018c00000b7ab9 */ /* 0x000fe20000000800 */
[----:B------:R-:W-:Y:S01]  /*af30*/  ISETP.NE.AND.EX P0, PT, RZ, UR9, PT, P0 ;  /* 0x00000009ff007c0c */ /* 0x000fe2000bf05300 */
[----:B------:R-:W-:Y:S01]  /*af40*/  IMAD.MOV.U32 R4, RZ, RZ, R16 ;  /* 0x000000ffff047224 */ /* 0x000fe200078e0010 */
[----:B0-----:R-:W-:-:S05]  /*af50*/  I2FP.F32.U32 R5, R14 ;  /* 0x0000000e00057245 */ /* 0x001fca0000201000 */
[----:B------:R-:W-:Y:S01]  /*af60*/  FMUL R20, R5, UR10 ;  /* 0x0000000a05147c20 */ /* 0x000fe20008400000 */
[----:B------:R-:W-:-:S05]  /*af70*/  IMAD.MOV.U32 R5, RZ, RZ, R17 ;  /* 0x000000ffff057224 */ /* 0x000fca00078e0011 */
[----:B--2---:R-:W-:Y:S05]  /*af80*/  @!P0 BRA `(.L_x_305) ;  /* 0x0000000000288947 */ /* 0x004fea0003800000 */
[----:B------:R-:W-:Y:S02]  /*af90*/  ULDC UR10, c[0x0][0x634] ;  /* 0x00018d00000a7ab9 */ /* 0x000fe40000000800 */
[----:B------:R-:W-:-:S05]  /*afa0*/  IADD3 R5, P0, R16, UR10, RZ ;  /* 0x0000000a10057c10 */ /* 0x000fca000ff1e0ff */
[----:B------:R-:W-:-:S04]  /*afb0*/  IMAD.X R13, RZ, RZ, R17, P0 ;  /* 0x000000ffff0d7224 */ /* 0x000fc800000e0611 */
[----:B------:R-:W-:-:S04]  /*afc0*/  IMAD.WIDE.U32 R6, R13, UR8, RZ ;  /* 0x000000080d067c25 */ /* 0x000fc8000f8e00ff */
[----:B------:R-:W-:-:S04]  /*afd0*/  IMAD.WIDE.U32 R6, P0, R5, UR9, R6 ;  /* 0x0000000905067c25 */ /* 0x000fc8000f800006 */
[----:B------:R-:W-:-:S04]  /*afe0*/  IMAD.WIDE.U32 R4, R5, UR8, RZ ;  /* 0x0000000805047c25 */ /* 0x000fc8000f8e00ff */
[----:B------:R-:W-:Y:S01]  /*aff0*/  IMAD.MOV.U32 R4, RZ, RZ, R7 ;  /* 0x000000ffff047224 */ /* 0x000fe200078e0007 */
[----:B------:R-:W-:Y:S01]  /*b000*/  IADD3 RZ, P1, R5, R6, RZ ;  /* 0x0000000605ff7210 */ /* 0x000fe20007f3e0ff */
[----:B------:R-:W-:-:S04]  /*b010*/  IMAD.X R5, RZ, RZ, RZ, P0 ;  /* 0x000000ffff057224 */ /* 0x000fc800000e06ff */
[----:B------:R-:W-:-:S08]  /*b020*/  IMAD.WIDE.U32.X R4, R13, UR9, R4, P1 ;  /* 0x000000090d047c25 */ /* 0x000fd000088e0404 */
.L_x_305:
[--C-:B------:R-:W-:Y:S01]  /*b030*/  SHF.R.U64 R13, R4, UR11, R5.reuse ;  /* 0x0000000b040d7c19 */ /* 0x100fe20008001205 */
[----:B------:R-:W0:Y:S01]  /*b040*/  F2I.U32.TRUNC.NTZ R20, R20 ;  /* 0x0000001400147305 */ /* 0x000e22000020f000 */
[----:B------:R-:W-:Y:S01]  /*b050*/  SHF.R.U32.HI R4, RZ, UR11, R5 ;  /* 0x0000000bff047c19 */ /* 0x000fe20008011605 */
[----:B------:R-:W-:Y:S01]  /*b060*/  ULDC.64 UR8, c[0x0][0x620] ;  /* 0x0001880000087ab9 */ /* 0x000fe20000000a00 */
[----:B------:R-:W-:Y:S01]  /*b070*/  IADD3 R7, P0, RZ, -R13, RZ ;  /* 0x8000000dff077210 */ /* 0x000fe20007f1e0ff */
[----:B------:R-:W-:Y:S01]  /*b080*/  ULDC.64 UR10, c[0x0][0x640] ;  /* 0x00019000000a7ab9 */ /* 0x000fe20000000a00 */
[----:B------:R-:W2:Y:S03]  /*b090*/  LDC R22, c[0x0][0x148] ;  /* 0x00005200ff167b82 */ /* 0x000ea60000000800 */
[----:B------:R-:W-:Y:S01]  /*b0a0*/  IMAD.X R4, RZ, RZ, ~R4, P0 ;  /* 0x000000ffff047224 */ /* 0x000fe200000e0e04 */
[----:B------:R-:W-:-:S03]  /*b0b0*/  ISETP.NE.U32.AND P0, PT, RZ, UR10, PT ;  /* 0x0000000aff007c0c */ /* 0x000fc6000bf05070 */
[----:B------:R-:W-:Y:S01]  /*b0c0*/  IMAD R6, R4, UR8, RZ ;  /* 0x0000000804067c24 */ /* 0x000fe2000f8e02ff */
[----:B------:R-:W-:Y:S01]  /*b0d0*/  ISETP.NE.AND.EX P0, PT, RZ, UR11, PT, P0 ;  /* 0x0000000bff007c0c */ /* 0x000fe2000bf05300 */
[----:B------:R-:W-:Y:S01]  /*b0e0*/  IMAD.WIDE.U32 R4, R7, UR8, R16 ;  /* 0x0000000807047c25 */ /* 0x000fe2000f8e0010 */
[----:B------:R-:W-:-:S03]  /*b0f0*/  ULDC UR8, c[0x0][0x618] ;  /* 0x0001860000087ab9 */ /* 0x000fc60000000800 */
[----:B------:R-:W-:Y:S01]  /*b100*/  IMAD R7, R7, UR9, R6 ;  /* 0x0000000907077c24 */ /* 0x000fe2000f8e0206 */
[----:B------:R-:W-:Y:S01]  /*b110*/  ULDC UR9, c[0x0][0x154] ;  /* 0x0000550000097ab9 */ /* 0x000fe20000000800 */
[----:B0-----:R-:W-:Y:S02]  /*b120*/  IMAD.MOV R6, RZ, RZ, -R20 ;  /* 0x000000ffff067224 */ /* 0x001fe400078e0a14 */
[----:B------:R-:W-:Y:S02]  /*b130*/  IMAD.IADD R5, R5, 0x1, R7 ;  /* 0x0000000105057824 */ /* 0x000fe400078e0207 */
[----:B-1----:R-:W-:Y:S01]  /*b140*/  IMAD R14, R15, R6, R14 ;  /* 0x000000060f0e7224 */ /* 0x002fe200078e020e */
[----:B------:R-:W-:Y:S02]  /*b150*/  I2FP.F32.U32 R6, R11 ;  /* 0x0000000b00067245 */ /* 0x000fe40000201000 */
[--C-:B------:R-:W-:Y:S02]  /*b160*/  SHF.R.U64 R15, R4, UR8, R5.reuse ;  /* 0x00000008040f7c19 */ /* 0x100fe40008001205 */
[----:B------:R-:W-:Y:S01]  /*b170*/  SHF.R.U32.HI R4, RZ, UR8, R5 ;  /* 0x00000008ff047c19 */ /* 0x000fe20008011605 */
[----:B------:R-:W-:Y:S01]  /*b180*/  FMUL R6, R6, UR9 ;  /* 0x0000000906067c20 */ /* 0x000fe20008400000 */
[----:B------:R-:W-:-:S02]  /*b190*/  ULDC UR8, c[0x0][0x608] ;  /* 0x0001820000087ab9 */ /* 0x000fc40000000800 */
[--C-:B------:R-:W-:Y:S01]  /*b1a0*/  SHF.R.U64 R21, R15, UR8, R4.reuse ;  /* 0x000000080f157c19 */ /* 0x100fe20008001204 */
[----:B------:R0:W1:Y:S01]  /*b1b0*/  F2I.U32.TRUNC.NTZ R24, R6 ;  /* 0x0000000600187305 */ /* 0x000062000020f000 */
[----:B------:R-:W-:Y:S01]  /*b1c0*/  SHF.R.U32.HI R4, RZ, UR8, R4 ;  /* 0x00000008ff047c19 */ /* 0x000fe20008011604 */
[----:B------:R-:W-:-:S03]  /*b1d0*/  ULDC UR8, c[0x0][0x658] ;  /* 0x0001960000087ab9 */ /* 0x000fc60000000800 */
[--C-:B------:R-:W-:Y:S02]  /*b1e0*/  SHF.R.U64 R20, R21, UR8, R4.reuse ;  /* 0x0000000815147c19 */ /* 0x100fe40008001204 */
[----:B------:R-:W-:-:S03]  /*b1f0*/  SHF.R.U32.HI R23, RZ, UR8, R4 ;  /* 0x00000008ff177c19 */ /* 0x000fc60008011604 */
[----:B------:R-:W-:Y:S02]  /*b200*/  IMAD.MOV.U32 R4, RZ, RZ, R20 ;  /* 0x000000ffff047224 */ /* 0x000fe400078e0014 */
[----:B------:R-:W-:Y:S01]  /*b210*/  IMAD.MOV.U32 R5, RZ, RZ, R23 ;  /* 0x000000ffff057224 */ /* 0x000fe200078e0017 */
[----:B0-----:R-:W-:Y:S06]  /*b220*/  @!P0 BRA `(.L_x_306) ;  /* 0x0000000000288947 */ /* 0x001fec0003800000 */
        /* <DEDUP_REMOVED lines=10> */
.L_x_306:
[----:B------:R-:W-:Y:S01]  /*b2d0*/  ISETP.NE.AND P0, PT, R2, 0x1, PT ;  /* 0x000000010200780c */ /* 0x000fe20003f05270 */
[----:B------:R-:W-:Y:S01]  /*b2e0*/  ULDC UR8, c[0x0][0x648] ;  /* 0x0001920000087ab9 */ /* 0x000fe20000000800 */
[----:B-1----:R-:W-:Y:S01]  /*b2f0*/  IMAD.MOV R24, RZ, RZ, -R24 ;  /* 0x000000ffff187224 */ /* 0x002fe200078e0a18 */
[----:B------:R-:W-:Y:S01]  /*b300*/  SHF.R.U64 R4, R4, UR8, R5 ;  /* 0x0000000804047c19 */ /* 0x000fe20008001205 */
[----:B------:R-:W-:Y:S01]  /*b310*/  ULDC UR8, c[0x0][0x638] ;  /* 0x00018e0000087ab9 */ /* 0x000fe20000000800 */
[----:B------:R-:W-:Y:S01]  /*b320*/  LOP3.LUT R21, R21, UR13, RZ, 0xc0, !PT ;  /* 0x0000000d15157c12 */ /* 0x000fe2000f8ec0ff */
[----:B------:R-:W-:Y:S02]  /*b330*/  ULDC UR9, c[0x0][0x610] ;  /* 0x0001840000097ab9 */ /* 0x000fe40000000800 */
[----:B------:R-:W-:Y:S02]  /*b340*/  IMAD.MOV R5, RZ, RZ, -R4 ;  /* 0x000000ffff057224 */ /* 0x000fe400078e0a04 */
[----:B------:R-:W-:-:S02]  /*b350*/  IMAD R21, R4, UR5, R21 ;  /* 0x0000000504157c24 */ /* 0x000fc4000f8e0215 */
[----:B------:R-:W-:Y:S01]  /*b360*/  IMAD R20, R5, UR8, R20 ;  /* 0x0000000805147c24 */ /* 0x000fe2000f8e0214 */
[----:B------:R-:W-:Y:S01]  /*b370*/  ULDC UR8, c[0x0][0x600] ;  /* 0x0001800000087ab9 */ /* 0x000fe20000000800 */
[----:B--2---:R-:W-:Y:S01]  /*b380*/  @P0 IMAD R14, R22, R24, R11 ;  /* 0x00000018160e0224 */ /* 0x004fe200078e020b */
[----:B------:R-:W-:Y:S01]  /*b390*/  LOP3.LUT R11, R15, UR4, RZ, 0xc0, !PT ;  /* 0x000000040f0b7c12 */ /* 0x000fe2000f8ec0ff */
[----:B------:R-:W-:Y:S02]  /*b3a0*/  IMAD.MOV.U32 R4, RZ, RZ, 0x1 ;  /* 0x00000001ff047424 */ /* 0x000fe400078e00ff */
[----:B------:R-:W-:Y:S02]  /*b3b0*/  IMAD R14, R21, UR9, R14 ;  /* 0x00000009150e7c24 */ /* 0x000fe4000f8e020e */
[----:B------:R-:W-:-:S05]  /*b3c0*/  IMAD R11, R20, UR8, R11 ;  /* 0x00000008140b7c24 */ /* 0x000fca000f8e020b */
[----:B------:R-:W-:Y:S02]  /*b3d0*/  SEL R20, R11, R14, !P0 ;  /* 0x0000000e0b147207 */ /* 0x000fe40004000000 */
[----:B------:R-:W-:-:S07]  /*b3e0*/  SEL R11, R14, R11, !P0 ;  /* 0x0000000b0e0b7207 */ /* 0x000fce0004000000 */
.L_x_304:
[----:B------:R-:W-:Y:S05]  /*b3f0*/  BSYNC B1 ;  /* 0x0000000000017941 */ /* 0x000fea0003800000 */
.L_x_303:
[----:B------:R-:W-:-:S13]  /*b400*/  LOP3.LUT P0, RZ, R4, 0xff, RZ, 0xc0, !PT ;  /* 0x000000ff04ff7812 */ /* 0x000fda000780c0ff */
[----:B------:R-:W-:Y:S05]  /*b410*/  @P0 BRA `(.L_x_307) ;  /* 0xfffffff400380947 */ /* 0x000fea000383ffff */
[----:B------:R-:W-:Y:S05]  /*b420*/  BSYNC B0 ;  /* 0x0000000000007941 */ /* 0x000fea0003800000 */
.L_x_296:
[----:B------:R-:W-:-:S03]  /*b430*/  UMOV UR8, 0xffffffff ;  /* 0xffffffff00087882 */ /* 0x000fc60000000000 */
[----:B------:R-:W-:Y:S05]  /*b440*/  BRA.DIV UR8, `(.L_x_308) ;  /* 0x0000000208f07947 */ /* 0x000fea000b800000 */
[----:B------:R-:W-:-:S13]  /*b450*/  ELECT P6, URZ, PT ;  /* 0x00000000003f782f */ /* 0x000fda00038c0000 */
.L_x_321:
[----:B------:R-:W-:Y:S04]  /*b460*/  BSSY B0, `(.L_x_309) ;  /* 0x0000022000007945 */ /* 0x000fe80003800000 */
[----:B------:R-:W-:Y:S05]  /*b470*/  @!P6 BRA `(.L_x_310) ;  /* 0x000000000080e947 */ /* 0x000fea0003800000 */
[----:B------:R-:W-:-:S04]  /*b480*/  LOP3.LUT R19, R19, 0x2, RZ, 0xfc, !PT ;  /* 0x0000000213137812 */ /* 0x000fc800078efcff */
[----:B------:R-:W-:-:S13]  /*b490*/  ISETP.NE.AND P0, PT, R19, 0x3, PT ;  /* 0x000000031300780c */ /* 0x000fda0003f05270 */
[----:B------:R-:W-:Y:S05]  /*b4a0*/  @!P0 BRA `(.L_x_311) ;  /* 0x0000000000048947 */ /* 0x000fea0003800000 */
[----:B------:R-:W-:Y:S01]  /*b4b0*/  BPT.TRAP 0x1 ;  /* 0x000000040000795c */ /* 0x000fe20000300000 */
.L_x_311:
[----:B------:R-:W0:Y:S01]  /*b4c0*/  S2R R3, SR_CgaCtaId ;  /* 0x0000000000037919 */ /* 0x000e220000008800 */
[----:B------:R-:W-:-:S04]  /*b4d0*/  MOV R2, 0x400 ;  /* 0x0000040000027802 */ /* 0x000fc80000000f00 */
[----:B0-----:R-:W-:Y:S02]  /*b4e0*/  LEA R3, R3, R2, 0x18 ;  /* 0x0000000203037211 */ /* 0x001fe400078ec0ff */
[----:B------:R-:W-:-:S03]  /*b4f0*/  SHF.L.U32 R2, R0, 0x1f, RZ ;  /* 0x0000001f00027819 */ /* 0x000fc600000006ff */
[----:B------:R-:W-:-:S04]  /*b500*/  VIADD R3, R3, 0x18 ;  /* 0x0000001803037836 */ /* 0x000fc80000000000 */
[C---:B------:R-:W-:Y:S02]  /*b510*/  IMAD R7, R12.reuse, 0x8, R3 ;  /* 0x000000080c077824 */ /* 0x040fe400078e0203 */
[----:B------:R-:W-:Y:S02]  /*b520*/  VIADD R12, R12, 0x1 ;  /* 0x000000010c0c7836 */ /* 0x000fe40000000000 */
[----:B------:R-:W0:Y:S03]  /*b530*/  SYNCS.PHASECHK.TRANS64.TRYWAIT P0, [R7+URZ], R2 ;  /* 0x00000002070075a7 */ /* 0x000e26000800017f */
[----:B------:R-:W-:-:S04]  /*b540*/  ISETP.NE.AND P1, PT, R12, 0x3, PT ;  /* 0x000000030c00780c */ /* 0x000fc80003f25270 */
[----:B------:R-:W-:Y:S02]  /*b550*/  SEL R5, RZ, 0x1, P1 ;  /* 0x00000001ff057807 */ /* 0x000fe40000800000 */
[----:B------:R-:W-:Y:S02]  /*b560*/  SEL R12, R12, RZ, P1 ;  /* 0x000000ff0c0c7207 */ /* 0x000fe40000800000 */
[----:B------:R-:W-:-:S03]  /*b570*/  LOP3.LUT R5, R0, R5, RZ, 0x3c, !PT ;  /* 0x0000000500057212 */ /* 0x000fc600078e3cff */
[----:B------:R-:W-:Y:S01]  /*b580*/  IMAD R9, R12, 0x8, R3 ;  /* 0x000000080c097824 */ /* 0x000fe200078e0203 */
[----:B------:R-:W-:Y:S01]  /*b590*/  SHF.L.U32 R4, R5, 0x1f, RZ ;  /* 0x0000001f05047819 */ /* 0x000fe200000006ff */
[----:B0-----:R-:W-:Y:S06]  /*b5a0*/  @!P0 BRA `(.L_x_312) ;  /* 0x0000000000b88947 */ /* 0x001fec0003800000 */
.L_x_322:
[----:B------:R-:W1:Y:S01]  /*b5b0*/  SYNCS.PHASECHK.TRANS64.TRYWAIT P0, [R9+URZ], R4 ;  /* 0x00000004090075a7 */ /* 0x000e62000800017f */
[----:B------:R-:W-:-:S05]  /*b5c0*/  VIADD R0, R12, 0x1 ;  /* 0x000000010c007836 */ /* 0x000fca0000000000 */
[----:B------:R-:W-:-:S04]  /*b5d0*/  ISETP.NE.AND P1, PT, R0, 0x3, PT ;  /* 0x000000030000780c */ /* 0x000fc80003f25270 */
[----:B0-----:R-:W-:Y:S02]  /*b5e0*/  SEL R2, RZ, 0x1, P1 ;  /* 0x00000001ff027807 */ /* 0x001fe40000800000 */
[----:B------:R-:W-:Y:S02]  /*b5f0*/  SEL R0, R0, RZ, P1 ;  /* 0x000000ff00007207 */ /* 0x000fe40000800000 */
[----:B------:R-:W-:Y:S01]  /*b600*/  LOP3.LUT R2, R5, R2, RZ, 0x3c, !PT ;  /* 0x0000000205027212 */ /* 0x000fe200078e3cff */
[----:B-1----:R-:W-:Y:S06]  /*b610*/  @!P0 BRA `(.L_x_313) ;  /* 0x0000000000b08947 */ /* 0x002fec0003800000 */
.L_x_323:
[----:B------:R-:W-:Y:S01]  /*b620*/  IMAD R3, R0, 0x8, R3 ;  /* 0x0000000800037824 */ /* 0x000fe200078e0203 */
[----:B------:R-:W-:-:S07]  /*b630*/  SHF.L.U32 R0, R2, 0x1f, RZ ;  /* 0x0000001f02007819 */ /* 0x000fce00000006ff */
.L_x_314:
[----:B-1----:R1:W2:Y:S02]  /*b640*/  SYNCS.PHASECHK.TRANS64.TRYWAIT P0, [R3+URZ], R0 ;  /* 0x00000000030075a7 */ /* 0x0022a4000800017f */
[----:B--2---:R-:W-:Y:S05]  /*b650*/  @!P0 NANOSLEEP.SYNCS 0x989680 ;  /* 0x009896800000895d */ /* 0x004fea0003900000 */
[----:B------:R-:W2:Y:S02]  /*b660*/  @!P0 SYNCS.PHASECHK.TRANS64 P0, [R3+URZ], R0 ;  /* 0x00000000030085a7 */ /* 0x000ea4000800007f */
[----:B--2---:R-:W-:Y:S05]  /*b670*/  @!P0 BRA `(.L_x_314) ;  /* 0xfffffffc00f08947 */ /* 0x004fea000383ffff */
.L_x_310:
[----:B------:R-:W-:Y:S05]  /*b680*/  BSYNC B0 ;  /* 0x0000000000007941 */ /* 0x000fea0003800000 */
.L_x_309:
[----:B------:R-:W-:Y:S05]  /*b690*/  EXIT ;  /* 0x000000000000794d */ /* 0x000fea0003800000 */
.L_x_21:
[----:B---3--:R3:W4:Y:S02]  /*b6a0*/  SYNCS.PHASECHK.TRANS64.TRYWAIT P1, [R3+URZ], R0 ;  /* 0x00000000030075a7 */ /* 0x008724000802017f */
[----:B----4-:R-:W-:Y:S05]  /*b6b0*/  @!P1 NANOSLEEP.SYNCS 0x989680 ;  /* 0x009896800000995d */ /* 0x010fea0003900000 */
[----:B------:R-:W4:Y:S02]  /*b6c0*/  @!P1 SYNCS.PHASECHK.TRANS64 P1, [R3+URZ], R0 ;  /* 0x00000000030095a7 */ /* 0x000f24000802007f */
[----:B----4-:R-:W-:Y:S05]  /*b6d0*/  @!P1 BRA `(.L_x_21) ;  /* 0xfffffffc00f09947 */ /* 0x010fea000383ffff */
[----:B------:R-:W-:Y:S05]  /*b6e0*/  BRA `(.L_x_20) ;  /* 0xffffff5c00847947 */ /* 0x000fea000383ffff */
.L_x_26:
[----:B-1----:R1:W2:Y:S02]  /*b6f0*/  SYNCS.PHASECHK.TRANS64.TRYWAIT P1, [R5+URZ], R4 ;  /* 0x00000004050075a7 */ /* 0x0022a4000802017f */
[----:B--2---:R-:W-:Y:S05]  /*b700*/  @!P1 NANOSLEEP.SYNCS 0x989680 ;  /* 0x009896800000995d */ /* 0x004fea0003900000 */
[----:B------:R-:W2:Y:S02]  /*b710*/  @!P1 SYNCS.PHASECHK.TRANS64 P1, [R5+URZ], R4 ;  /* 0x00000004050095a7 */ /* 0x000ea4000802007f */
[----:B--2---:R-:W-:Y:S05]  /*b720*/  @!P1 BRA `(.L_x_26) ;  /* 0xfffffffc00f09947 */ /* 0x004fea000383ffff */
[----:B------:R-:W-:Y:S05]  /*b730*/  BRA `(.L_x_25) ;  /* 0xffffff6000387947 */ /* 0x000fea000383ffff */
.L_x_297:
[----:B------:R-:W-:Y:S01]  /*b740*/  BSSY B1, `(.L_x_315) ;  /* 0x0000006000017945 */ /* 0x000fe20003800000 */
[----:B------:R-:W-:-:S07]  /*b750*/  IMAD.MOV.U32 R15, RZ, RZ, -0x1 ;  /* 0xffffffffff0f7424 */ /* 0x000fce00078e00ff */
[----:B------:R-:W-:Y:S05]  /*b760*/  WARPSYNC.COLLECTIVE R15, `(.L_x_316) ;  /* 0x000000000f0c7348 */ /* 0x000fea0003c00000 */
[----:B------:R-:W-:Y:S02]  /*b770*/  ELECT P6, UR62, PT ;  /* 0x00000000003e782f */ /* 0x000fe400038c0000 */
[----:B------:R-:W-:Y:S01]  /*b780*/  MOV R14, UR62 ;  /* 0x0000003e000e7c02 */ /* 0x000fe20008000f00 */
[----:B------:R-:W-:Y:S10]  /*b790*/  ENDCOLLECTIVE ;  /* 0x000000000000791b */ /* 0x000ff40003800000 */
.L_x_316:
[----:B------:R-:W-:Y:S05]  /*b7a0*/  BSYNC B1 ;  /* 0x0000000000017941 */ /* 0x000fea0003800000 */
.L_x_315:
[----:B------:R-:W-:Y:S05]  /*b7b0*/  BRA `(.L_x_317) ;  /* 0xfffffff0005c7947 */ /* 0x000fea000383ffff */
.L_x_300:
[----:B0-----:R0:W1:Y:S02]  /*b7c0*/  SYNCS.PHASECHK.TRANS64.TRYWAIT P0, [R14+URZ+0x18], R7 ;  /* 0x000018070e0075a7 */ /* 0x001064000800017f */
[----:B-1----:R-:W-:Y:S05]  /*b7d0*/  @!P0 NANOSLEEP.SYNCS 0x989680 ;  /* 0x009896800000895d */ /* 0x002fea0003900000 */
[----:B------:R-:W1:Y:S02]  /*b7e0*/  @!P0 SYNCS.PHASECHK.TRANS64 P0, [R14+URZ+0x18], R7 ;  /* 0x000018070e0085a7 */ /* 0x000e64000800007f */
[----:B-1----:R-:W-:Y:S05]  /*b7f0*/  @!P0 BRA `(.L_x_300) ;  /* 0xfffffffc00f08947 */ /* 0x002fea000383ffff */
[----:B------:R-:W-:Y:S05]  /*b800*/  BRA `(.L_x_318) ;  /* 0xfffffff000987947 */ /* 0x000fea000383ffff */
.L_x_308:
[----:B------:R-:W-:Y:S01]  /*b810*/  BSSY B0, `(.L_x_319) ;  /* 0x0000006000007945 */ /* 0x000fe20003800000 */
[----:B------:R-:W-:-:S07]  /*b820*/  IMAD.MOV.U32 R15, RZ, RZ, -0x1 ;  /* 0xffffffffff0f7424 */ /* 0x000fce00078e00ff */
[----:B------:R-:W-:Y:S05]  /*b830*/  WARPSYNC.COLLECTIVE R15, `(.L_x_320) ;  /* 0x000000000f0c7348 */ /* 0x000fea0003c00000 */
[----:B------:R-:W-:Y:S02]  /*b840*/  ELECT P6, UR62, PT ;  /* 0x00000000003e782f */ /* 0x000fe400038c0000 */
[----:B------:R-:W-:Y:S01]  /*b850*/  MOV R14, UR62 ;  /* 0x0000003e000e7c02 */ /* 0x000fe20008000f00 */
[----:B------:R-:W-:Y:S10]  /*b860*/  ENDCOLLECTIVE ;  /* 0x000000000000791b */ /* 0x000ff40003800000 */
.L_x_320:
[----:B------:R-:W-:Y:S05]  /*b870*/  BSYNC B0 ;  /* 0x0000000000007941 */ /* 0x000fea0003800000 */
.L_x_319:
[----:B------:R-:W-:Y:S05]  /*b880*/  BRA `(.L_x_321) ;  /* 0xfffffff800f47947 */ /* 0x000fea000383ffff */
.L_x_312:
[----:B0-----:R0:W1:Y:S02]  /*b890*/  SYNCS.PHASECHK.TRANS64.TRYWAIT P0, [R7+URZ], R2 ;  /* 0x00000002070075a7 */ /* 0x001064000800017f */
[----:B-1----:R-:W-:Y:S05]  /*b8a0*/  @!P0 NANOSLEEP.SYNCS 0x989680 ;  /* 0x009896800000895d */ /* 0x002fea0003900000 */
[----:B------:R-:W1:Y:S02]  /*b8b0*/  @!P0 SYNCS.PHASECHK.TRANS64 P0, [R7+URZ], R2 ;  /* 0x00000002070085a7 */ /* 0x000e64000800007f */
[----:B-1----:R-:W-:Y:S05]  /*b8c0*/  @!P0 BRA `(.L_x_312) ;  /* 0xfffffffc00f08947 */ /* 0x002fea000383ffff */
[----:B------:R-:W-:Y:S05]  /*b8d0*/  BRA `(.L_x_322) ;  /* 0xfffffffc00347947 */ /* 0x000fea000383ffff */
.L_x_313:
[----:B0-----:R0:W1:Y:S02]  /*b8e0*/  SYNCS.PHASECHK.TRANS64.TRYWAIT P0, [R9+URZ], R4 ;  /* 0x00000004090075a7 */ /* 0x001064000800017f */
[----:B-1----:R-:W-:Y:S05]  /*b8f0*/  @!P0 NANOSLEEP.SYNCS 0x989680 ;  /* 0x009896800000895d */ /* 0x002fea0003900000 */
[----:B------:R-:W1:Y:S02]  /*b900*/  @!P0 SYNCS.PHASECHK.TRANS64 P0, [R9+URZ], R4 ;  /* 0x00000004090085a7 */ /* 0x000e64000800007f */
[----:B-1----:R-:W-:Y:S05]  /*b910*/  @!P0 BRA `(.L_x_313) ;  /* 0xfffffffc00f08947 */ /* 0x002fea000383ffff */
[----:B------:R-:W-:Y:S05]  /*b920*/  BRA `(.L_x_323) ;  /* 0xfffffffc003c7947 */ /* 0x000fea000383ffff */
.L_x_324:
[----:B------:R-:W-:-:S00]  /*b930*/  BRA `(.L_x_324) ;  /* 0xfffffffc00fc7947 */ /* 0x000fc0000383ffff */
[----:B------:R-:W-:-:S00]  /*b940*/  NOP ;  /* 0x0000000000007918 */ /* 0x000fc00000000000 */
        /* <DEDUP_REMOVED lines=11> */
.L_x_325:


//--------------------- .nv.global.init           --------------------------
	.section	.nv.global.init,"aw",@progbits
.nv.global.init:
	.type		$str$22,@object
	.size		$str$22,($str$23 - $str$22)
$str$22:
        /*0000*/ 	.byte	0x6b, 0x5f, 0x74, 0x69, 0x6c, 0x65, 0x5f, 0x63, 0x6f, 0x75, 0x6e, 0x74, 0x20, 0x3e, 0x3d, 0x20
        /*0010*/ 	.byte	0x31, 0x00
	.type		$str$23,@object
	.size		$str$23,(__unnamed_1 - $str$23)
$str$23:
        /*0012*/ 	.byte	0x2f, 0x74, 0x6d, 0x70, 0x2f, 0x63, 0x75, 0x74, 0x6c, 0x61, 0x73, 0x73, 0x5f, 0x73, 0x77, 0x65
        /*0022*/ 	.byte	0x65, 0x70, 0x5f, 0x73, 0x72, 0x63, 0x2f, 0x69, 0x6e, 0x63, 0x6c, 0x75, 0x64, 0x65, 0x2f, 0x63
        /*0032*/ 	.byte	0x75, 0x74, 0x6c, 0x61, 0x73, 0x73, 0x2f, 0x67, 0x65, 0x6d, 0x6d, 0x2f, 0x63, 0x6f, 0x6c, 0x6c
        /*0042*/ 	.byte	0x65, 0x63, 0x74, 0x69, 0x76, 0x65, 0x2f, 0x73, 0x6d, 0x39, 0x30, 0x5f, 0x6d, 0x6d, 0x61, 0x5f
        /*0052*/ 	.byte	0x74, 0x6d, 0x61, 0x5f, 0x67, 0x6d, 0x6d, 0x61, 0x5f, 0x73, 0x73, 0x5f, 0x77, 0x61, 0x72, 0x70
        /*0062*/ 	.byte	0x73, 0x70, 0x65, 0x63, 0x69, 0x61, 0x6c, 0x69, 0x7a, 0x65, 0x64, 0x2e, 0x68, 0x70, 0x70, 0x00
	.type		__unnamed_1,@object
	.size		__unnamed_1,(.L_0 - __unnamed_1)
__unnamed_1:
        /*0072*/ 	.byte	0x76, 0x6f, 0x69, 0x64, 0x20, 0x63, 0x75, 0x74, 0x6c, 0x61, 0x73, 0x73, 0x3a, 0x3a, 0x67, 0x65
        /* <DEDUP_REMOVED lines=181> */
        /*0bd2*/ 	.byte	0x69, 0x64, 0x65, 0x6e, 0x74, 0x69, 0x74, 0x79, 0x5d, 0x00
.L_0:


//--------------------- .nv.shared._ZN7cutlass13device_kernelINS_4gemm6kernel13GemmUniversalIN4cute5tupleIJiiiiEEENS1_10collective13CollectiveMmaINS1_34MainloopSm90TmaGmmaWarpSpecializedILi3ENS5_IJNS4_1CILi2EEESB_NSA_ILi1EEEEEENS1_35KernelTmaWarpSpecializedCooperativeEEENS5_IJNSA_ILi128EEENSA_ILi256EEENSA_ILi32EEEEEENS_10bfloat16_tENS5_IJlSC_lEEESK_SL_NS4_8TiledMMAINS4_8MMA_AtomIJNS4_4SM904GMMA28MMA_64x256x16_F32BF16BF16_SSILNSP_5MajorE0ELSR_0ELNSP_7ScaleInE1ELSS_1EEEEEENS4_6LayoutINS5_IJSB_SC_SC_EEENS5_IJSC_NSA_ILi0EEESX_EEEEENS5_IJNS4_10UnderscoreES10_S10_EEEEENS4_23SM90_TMA_LOAD_MULTICASTENS4_14ComposedLayoutINS4_7SwizzleILi2ELi4ELi3EEENS4_18smem_ptr_flag_bitsILi16EEENSV_INS5_IJNSA_ILi8EEESI_EEENS5_IJSI_SC_EEEEEEEvNS4_8identityES13_S1D_vS1E_EENS_8epilogue10collective6detail29Sm90TmaWarpSpecializedAdapterINS1H_15DefaultEpilogueISK_SL_SL_NS1G_6thread17LinearCombinationISK_Li1EffLNS1L_9ScaleType4KindE0ELNS_15FloatRoundStyleE2ESK_EENS1_15EpilogueDefaultEEEEEvvEEEEvNT_6ParamsE --------------------------
	.section	.nv.shared._ZN7cutlass13device_kernelINS_4gemm6kernel13GemmUniversalIN4cute5tupleIJiiiiEEENS1_10collective13CollectiveMmaINS1_34MainloopSm90TmaGmmaWarpSpecializedILi3ENS5_IJNS4_1CILi2EEESB_NSA_ILi1EEEEEENS1_35KernelTmaWarpSpecializedCooperativeEEENS5_IJNSA_ILi128EEENSA_ILi256EEENSA_ILi32EEEEEENS_10bfloat16_tENS5_IJlSC_lEEESK_SL_NS4_8TiledMMAINS4_8MMA_AtomIJNS4_4SM904GMMA28MMA_64x256x16_F32BF16BF16_SSILNSP_5MajorE0ELSR_0ELNSP_7ScaleInE1ELSS_1EEEEEENS4_6LayoutINS5_IJSB_SC_SC_EEENS5_IJSC_NSA_ILi0EEESX_EEEEENS5_IJNS4_10UnderscoreES10_S10_EEEEENS4_23SM90_TMA_LOAD_MULTICASTENS4_14ComposedLayoutINS4_7SwizzleILi2ELi4ELi3EEENS4_18smem_ptr_flag_bitsILi16EEENSV_INS5_IJNSA_ILi8EEESI_EEENS5_IJSI_SC_EEEEEEEvNS4_8identityES13_S1D_vS1E_EENS_8epilogue10collective6detail29Sm90TmaWarpSpecializedAdapterINS1H_15DefaultEpilogueISK_SL_SL_NS1G_6thread17LinearCombinationISK_Li1EffLNS1L_9ScaleType4KindE0ELNS_15FloatRoundStyleE2ESK_EENS1_15EpilogueDefaultEEEEEvvEEEEvNT_6ParamsE,"aw",@nobits
	.sectionflags	@""
	.align	16
	.zero		1024


//--------------------- .nv.shared.reserved.0     --------------------------
	.section	.nv.shared.reserved.0,"aw",@nobits
	.weak		__nv_reservedSMEM_offset_0_alias
	.size		__nv_reservedSMEM_offset_0_alias, 0, 0
	.other		__nv_reservedSMEM_offset_0_alias,@"STO_CUDA_RESERVED_SHARED STV_DEFAULT"
__nv_reservedSMEM_offset_0_alias:
	.zero		0


//--------------------- .nv.global                --------------------------
	.section	.nv.global,"aw",@nobits
.nv.global:
	.type		_ZN39_INTERNAL_0181a7d9_4_k_cu_20c63a14_38074cute1_E,@object
	.size		_ZN39_INTERNAL_0181a7d9_4_k_cu_20c63a14_38074cute1_E,(_ZN39_INTERNAL_0181a7d9_4_k_cu_20c63a14_38074cuda3std3__45__cpo6cbeginE - _ZN39_INTERNAL_0181a7d9_4_k_cu_20c63a14_38074cute1_E)
_ZN39_INTERNAL_0181a7d9_4_k_cu_20c63a14_38074cute1_E:
	.zero		1
	.type		_ZN39_INTERNAL_0181a7d9_4_k_cu_20c63a14_38074cuda3std3__45__cpo6cbeginE,@object
	.size		_ZN39_INTERNAL_0181a7d9_4_k_cu_20c63a14_38074cuda3std3__45__cpo6cbeginE,(_ZN39_INTERNAL_0181a7d9_4_k_cu_20c63a14_38074cuda3std3__48in_placeE - _ZN39_INTERNAL_0181a7d9_4_k_cu_20c63a14_38074cuda3std3__45__cpo6cbeginE)
_ZN39_INTERNAL_0181a7d9_4_k_cu_20c63a14_38074cuda3std3__45__cpo6cbeginE:
	.zero		1
	.type		_ZN39_INTERNAL_0181a7d9_4_k_cu_20c63a14_38074cuda3std3__48in_placeE,@object
	.size		_ZN39_INTERNAL_0181a7d9_4_k_cu_20c63a14_38074cuda3std3__48in_placeE,(_ZN39_INTERNAL_0181a7d9_4_k_cu_20c63a14_38074cuda3std6ranges3__45__cpo9iter_moveE - _ZN39_INTERNAL_0181a7d9_4_k_cu_20c63a14_38074cuda3std3__48in_placeE)
_ZN39_INTERNAL_0181a7d9_4_k_cu_20c63a14_38074cuda3std3__48in_placeE:
	.zero		1
	.type		_ZN39_INTERNAL_0181a7d9_4_k_cu_20c63a14_38074cuda3std6ranges3__45__cpo9iter_moveE,@object
	.size		_ZN39_INTERNAL_0181a7d9_4_k_cu_20c63a14_38074cuda3std6ranges3__45__cpo9iter_moveE,(_ZN39_INTERNAL_0181a7d9_4_k_cu_20c63a14_38074cuda3std3__45__cpo5beginE - _ZN39_INTERNAL_0181a7d9_4_k_cu_20c63a14_38074cuda3std6ranges3__45__cpo9iter_moveE)
_ZN39_INTERNAL_0181a7d9_4_k_cu_20c63a14_38074cuda3std6ranges3__45__cpo9iter_moveE:
	.zero		1
	.type		_ZN39_INTERNAL_0181a7d9_4_k_cu_20c63a14_38074cuda3std3__45__cpo5beginE,@object
	.size		_ZN39_INTERNAL_0181a7d9_4_k_cu_20c63a14_38074cuda3std3__45__cpo5beginE,(_ZN39_INTERNAL_0181a7d9_4_k_cu_20c63a14_38074cuda3std3__441_GLOBAL__N__0181a7d9_4_k_cu_20c63a14_38076ignoreE - _ZN39_INTERNAL_0181a7d9_4_k_cu_20c63a14_38074cuda3std3__45__cpo5beginE)
_ZN39_INTERNAL_0181a7d9_4_k_cu_20c63a14_38074cuda3std3__45__cpo5beginE:
	.zero		1
	.type		_ZN39_INTERNAL_0181a7d9_4_k_cu_20c63a14_38074cuda3std3__441_GLOBAL__N__0181a7d9_4_k_cu_20c63a14_38076ignoreE,@object
	.size		_ZN39_INTERNAL_0181a7d9_4_k_cu_20c63a14_38074cuda3std3__441_GLOBAL__N__0181a7d9_4_k_cu_20c63a14_38076ignoreE,(_ZN39_INTERNAL_0181a7d9_4_k_cu_20c63a14_38074cute7productE - _ZN39_INTERNAL_0181a7d9_4_k_cu_20c63a14_38074cuda3std3__441_GLOBAL__N__0181a7d9_4_k_cu_20c63a14_38076ignoreE)
_ZN39_INTERNAL_0181a7d9_4_k_cu_20c63a14_38074cuda3std3__441_GLOBAL__N__0181a7d9_4_k_cu_20c63a14_38076ignoreE:
	.zero		1
	.type		_ZN39_INTERNAL_0181a7d9_4_k_cu_20c63a14_38074cute7productE,@object
	.size		_ZN39_INTERNAL_0181a7d9_4_k_cu_20c63a14_38074cute7productE,(_ZN39_INTERNAL_0181a7d9_4_k_cu_20c63a14_38074cuda3std3__45__cpo3endE - _ZN39_INTERNAL_0181a7d9_4_k_cu_20c63a14_38074cute7productE)
_ZN39_INTERNAL_0181a7d9_4_k_cu_20c63a14_38074cute7productE:
	.zero		1
	.type		_ZN39_INTERNAL_0181a7d9_4_k_cu_20c63a14_38074cuda3std3__45__cpo3endE,@object
	.size		_ZN39_INTERNAL_0181a7d9_4_k_cu_20c63a14_38074cuda3std3__45__cpo3endE,(_ZN39_INTERNAL_0181a7d9_4_k_cu_20c63a14_38074cuda3std3__419piecewise_constructE - _ZN39_INTERNAL_0181a7d9_4_k_cu_20c63a14_38074cuda3std3__45__cpo3endE)
_ZN39_INTERNAL_0181a7d9_4_k_cu_20c63a14_38074cuda3std3__45__cpo3endE:
	.zero		1
	.type		_ZN39_INTERNAL_0181a7d9_4_k_cu_20c63a14_38074cuda3std3__419piecewise_constructE,@object
	.size		_ZN39_INTERNAL_0181a7d9_4_k_cu_20c63a14_38074cuda3std3__419piecewise_constructE,(_ZN39_INTERNAL_0181a7d9_4_k_cu_20c63a14_38074cuda3std3__45__cpo4cendE - _ZN39_INTERNAL_0181a7d9_4_k_cu_20c63a14_38074cuda3std3__419piecewise_constructE)
_ZN39_INTERNAL_0181a7d9_4_k_cu_20c63a14_38074cuda3std3__419piecewise_constructE:
	.zero		1
	.type		_ZN39_INTERNAL_0181a7d9_4_k_cu_20c63a14_38074cuda3std3__45__cpo4cendE,@object
	.size		_ZN39_INTERNAL_0181a7d9_4_k_cu_20c63a14_38074cuda3std3__45__cpo4cendE,(_ZN39_INTERNAL_0181a7d9_4_k_cu_20c63a14_38074cuda3std6ranges3__45__cpo4swapE - _ZN39_INTERNAL_0181a7d9_4_k_cu_20c63a14_38074cuda3std3__45__cpo4cendE)
_ZN39_INTERNAL_0181a7d9_4_k_cu_20c63a14_38074cuda3std3__45__cpo4cendE:
	.zero		1
	.type		_ZN39_INTERNAL_0181a7d9_4_k_cu_20c63a14_38074cuda3std6ranges3__45__cpo4swapE,@object
	.size		_ZN39_INTERNAL_0181a7d9_4_k_cu_20c63a14_38074cuda3std6ranges3__45__cpo4swapE,(.L_8 - _ZN39_INTERNAL_0181a7d9_4_k_cu_20c63a14_38074cuda3std6ranges3__45__cpo4swapE)
_ZN39_INTERNAL_0181a7d9_4_k_cu_20c63a14_38074cuda3std6ranges3__45__cpo4swapE:
	.zero		1
.L_8:


//--------------------- .nv.constant0._ZN7cutlass13device_kernelINS_4gemm6kernel13GemmUniversalIN4cute5tupleIJiiiiEEENS1_10collective13CollectiveMmaINS1_34MainloopSm90TmaGmmaWarpSpecializedILi3ENS5_IJNS4_1CILi2EEESB_NSA_ILi1EEEEEENS1_35KernelTmaWarpSpecializedCooperativeEEENS5_IJNSA_ILi128EEENSA_ILi256EEENSA_ILi32EEEEEENS_10bfloat16_tENS5_IJlSC_lEEESK_SL_NS4_8TiledMMAINS4_8MMA_AtomIJNS4_4SM904GMMA28MMA_64x256x16_F32BF16BF16_SSILNSP_5MajorE0ELSR_0ELNSP_7ScaleInE1ELSS_1EEEEEENS4_6LayoutINS5_IJSB_SC_SC_EEENS5_IJSC_NSA_ILi0EEESX_EEEEENS5_IJNS4_10UnderscoreES10_S10_EEEEENS4_23SM90_TMA_LOAD_MULTICASTENS4_14ComposedLayoutINS4_7SwizzleILi2ELi4ELi3EEENS4_18smem_ptr_flag_bitsILi16EEENSV_INS5_IJNSA_ILi8EEESI_EEENS5_IJSI_SC_EEEEEEEvNS4_8identityES13_S1D_vS1E_EENS_8epilogue10collective6detail29Sm90TmaWarpSpecializedAdapterINS1H_15DefaultEpilogueISK_SL_SL_NS1G_6thread17LinearCombinationISK_Li1EffLNS1L_9ScaleType4KindE0ELNS_15FloatRoundStyleE2ESK_EENS1_15EpilogueDefaultEEEEEvvEEEEvNT_6ParamsE --------------------------
	.section	.nv.constant0._ZN7cutlass13device_kernelINS_4gemm6kernel13GemmUniversalIN4cute5tupleIJiiiiEEENS1_10collective13CollectiveMmaINS1_34MainloopSm90TmaGmmaWarpSpecializedILi3ENS5_IJNS4_1CILi2EEESB_NSA_ILi1EEEEEENS1_35KernelTmaWarpSpecializedCooperativeEEENS5_IJNSA_ILi128EEENSA_ILi256EEENSA_ILi32EEEEEENS_10bfloat16_tENS5_IJlSC_lEEESK_SL_NS4_8TiledMMAINS4_8MMA_AtomIJNS4_4SM904GMMA28MMA_64x256x16_F32BF16BF16_SSILNSP_5MajorE0ELSR_0ELNSP_7ScaleInE1ELSS_1EEEEEENS4_6LayoutINS5_IJSB_SC_SC_EEENS5_IJSC_NSA_ILi0EEESX_EEEEENS5_IJNS4_10UnderscoreES10_S10_EEEEENS4_23SM90_TMA_LOAD_MULTICASTENS4_14ComposedLayoutINS4_7SwizzleILi2ELi4ELi3EEENS4_18smem_ptr_flag_bitsILi16EEENSV_INS5_IJNSA_ILi8EEESI_EEENS5_IJSI_SC_EEEEEEEvNS4_8identityES13_S1D_vS1E_EENS_8epilogue10collective6detail29Sm90TmaWarpSpecializedAdapterINS1H_15DefaultEpilogueISK_SL_SL_NS1G_6thread17LinearCombinationISK_Li1EffLNS1L_9ScaleType4KindE0ELNS_15FloatRoundStyleE2ESK_EENS1_15EpilogueDefaultEEEEEvvEEEEvNT_6ParamsE,"a",@progbits
	.sectionflags	@""
	.align	4
.nv.constant0._ZN7cutlass13device_kernelINS_4gemm6kernel13GemmUniversalIN4cute5tupleIJiiiiEEENS1_10collective13CollectiveMmaINS1_34MainloopSm90TmaGmmaWarpSpecializedILi3ENS5_IJNS4_1CILi2EEESB_NSA_ILi1EEEEEENS1_35KernelTmaWarpSpecializedCooperativeEEENS5_IJNSA_ILi128EEENSA_ILi256EEENSA_ILi32EEEEEENS_10bfloat16_tENS5_IJlSC_lEEESK_SL_NS4_8TiledMMAINS4_8MMA_AtomIJNS4_4SM904GMMA28MMA_64x256x16_F32BF16BF16_SSILNSP_5MajorE0ELSR_0ELNSP_7ScaleInE1ELSS_1EEEEEENS4_6LayoutINS5_IJSB_SC_SC_EEENS5_IJSC_NSA_ILi0EEESX_EEEEENS5_IJNS4_10UnderscoreES10_S10_EEEEENS4_23SM90_TMA_LOAD_MULTICASTENS4_14ComposedLayoutINS4_7SwizzleILi2ELi4ELi3EEENS4_18smem_ptr_flag_bitsILi16EEENSV_INS5_IJNSA_ILi8EEESI_EEENS5_IJSI_SC_EEEEEEEvNS4_8identityES13_S1D_vS1E_EENS_8epilogue10collective6detail29Sm90TmaWarpSpecializedAdapterINS1H_15DefaultEpilogueISK_SL_SL_NS1G_6thread17LinearCombinationISK_Li1EffLNS1L_9ScaleType4KindE0ELNS_15FloatRoundStyleE2ESK_EENS1_15EpilogueDefaultEEEEEvvEEEEvNT_6ParamsE:
	.zero		1664


//--------------------- SYMBOLS --------------------------

	.type		.nv.reservedSmem.offset0,@object
	.size		.nv.reservedSmem.offset0,0x4
	.type		__assertfail,@function
